//
// Generated by NVIDIA NVVM Compiler
//
// Compiler Build ID: CL-36424714
// Cuda compilation tools, release 13.0, V13.0.88
// Based on NVVM 20.0.0
//

.version 9.0
.target sm_100
.address_size 64

	// .globl	_Z12naive_matmuliiifPKfS0_fPf
// _ZZ10mysgemm_v7iiifPfS_fS_E3sa7 has been demoted
// _ZZ10mysgemm_v7iiifPfS_fS_E3sb7 has been demoted
// _ZZ11mysgemm_v10iiifPfS_fS_E4sa10 has been demoted
// _ZZ11mysgemm_v10iiifPfS_fS_E4sb10 has been demoted

.visible .entry _Z12naive_matmuliiifPKfS0_fPf(
	.param .u32 _Z12naive_matmuliiifPKfS0_fPf_param_0,
	.param .u32 _Z12naive_matmuliiifPKfS0_fPf_param_1,
	.param .u32 _Z12naive_matmuliiifPKfS0_fPf_param_2,
	.param .f32 _Z12naive_matmuliiifPKfS0_fPf_param_3,
	.param .u64 .ptr .align 1 _Z12naive_matmuliiifPKfS0_fPf_param_4,
	.param .u64 .ptr .align 1 _Z12naive_matmuliiifPKfS0_fPf_param_5,
	.param .f32 _Z12naive_matmuliiifPKfS0_fPf_param_6,
	.param .u64 .ptr .align 1 _Z12naive_matmuliiifPKfS0_fPf_param_7
)
{
	.reg .pred 	%p<10>;
	.reg .b32 	%r<74>;
	.reg .b32 	%f<75>;
	.reg .b64 	%rd<107>;

	ld.param.u32 	%r39, [_Z12naive_matmuliiifPKfS0_fPf_param_0];
	ld.param.u32 	%r40, [_Z12naive_matmuliiifPKfS0_fPf_param_2];
	ld.param.u64 	%rd9, [_Z12naive_matmuliiifPKfS0_fPf_param_4];
	ld.param.u64 	%rd10, [_Z12naive_matmuliiifPKfS0_fPf_param_5];
	cvta.to.global.u64 	%rd1, %rd10;
	cvta.to.global.u64 	%rd2, %rd9;
	mov.u32 	%r1, %tid.x;
	mov.u32 	%r2, %tid.y;
	mov.u32 	%r41, %ctaid.x;
	mov.u32 	%r42, %ctaid.y;
	shl.b32 	%r43, %r41, 5;
	cvt.s64.s32 	%rd3, %r43;
	shl.b32 	%r44, %r42, 5;
	mul.lo.s32 	%r45, %r40, %r44;
	cvt.s64.s32 	%rd4, %r45;
	mad.lo.s32 	%r3, %r39, %r44, %r43;
	setp.lt.s32 	%p1, %r40, 1;
	mov.f32 	%f74, 0f00000000;
	@%p1 bra 	$L__BB0_12;
	mul.lo.s32 	%r4, %r40, %r2;
	and.b32  	%r5, %r40, 7;
	setp.lt.u32 	%p2, %r40, 8;
	mov.f32 	%f74, 0f00000000;
	mov.b32 	%r72, 0;
	@%p2 bra 	$L__BB0_4;
	and.b32  	%r72, %r40, 2147483640;
	neg.s32 	%r70, %r72;
	mad.lo.s32 	%r68, %r39, 7, %r1;
	mad.lo.s32 	%r67, %r39, 6, %r1;
	mad.lo.s32 	%r66, %r39, 5, %r1;
	shl.b32 	%r47, %r39, 2;
	add.s32 	%r65, %r1, %r47;
	mad.lo.s32 	%r64, %r39, 3, %r1;
	shl.b32 	%r48, %r39, 1;
	add.s32 	%r63, %r1, %r48;
	cvt.u64.u32 	%rd11, %r4;
	add.s64 	%rd12, %rd4, %rd11;
	shl.b64 	%rd13, %rd12, 2;
	add.s64 	%rd14, %rd13, %rd1;
	add.s64 	%rd106, %rd14, 16;
	add.s32 	%r62, %r1, %r39;
	mov.f32 	%f74, 0f00000000;
	mov.u32 	%r69, %r1;
$L__BB0_3:
	.pragma "nounroll";
	cvt.s64.s32 	%rd15, %r69;
	add.s64 	%rd16, %rd15, %rd3;
	shl.b64 	%rd17, %rd16, 2;
	add.s64 	%rd18, %rd2, %rd17;
	ld.global.f32 	%f19, [%rd18];
	ld.global.f32 	%f20, [%rd106+-16];
	fma.rn.f32 	%f21, %f19, %f20, %f74;
	cvt.s64.s32 	%rd19, %r62;
	add.s64 	%rd20, %rd19, %rd3;
	shl.b64 	%rd21, %rd20, 2;
	add.s64 	%rd22, %rd2, %rd21;
	ld.global.f32 	%f22, [%rd22];
	ld.global.f32 	%f23, [%rd106+-12];
	fma.rn.f32 	%f24, %f22, %f23, %f21;
	cvt.s64.s32 	%rd23, %r63;
	add.s64 	%rd24, %rd23, %rd3;
	shl.b64 	%rd25, %rd24, 2;
	add.s64 	%rd26, %rd2, %rd25;
	ld.global.f32 	%f25, [%rd26];
	ld.global.f32 	%f26, [%rd106+-8];
	fma.rn.f32 	%f27, %f25, %f26, %f24;
	cvt.s64.s32 	%rd27, %r64;
	add.s64 	%rd28, %rd27, %rd3;
	shl.b64 	%rd29, %rd28, 2;
	add.s64 	%rd30, %rd2, %rd29;
	ld.global.f32 	%f28, [%rd30];
	ld.global.f32 	%f29, [%rd106+-4];
	fma.rn.f32 	%f30, %f28, %f29, %f27;
	cvt.s64.s32 	%rd31, %r65;
	add.s64 	%rd32, %rd31, %rd3;
	shl.b64 	%rd33, %rd32, 2;
	add.s64 	%rd34, %rd2, %rd33;
	ld.global.f32 	%f31, [%rd34];
	ld.global.f32 	%f32, [%rd106];
	fma.rn.f32 	%f33, %f31, %f32, %f30;
	cvt.s64.s32 	%rd35, %r66;
	add.s64 	%rd36, %rd35, %rd3;
	shl.b64 	%rd37, %rd36, 2;
	add.s64 	%rd38, %rd2, %rd37;
	ld.global.f32 	%f34, [%rd38];
	ld.global.f32 	%f35, [%rd106+4];
	fma.rn.f32 	%f36, %f34, %f35, %f33;
	cvt.s64.s32 	%rd39, %r67;
	add.s64 	%rd40, %rd39, %rd3;
	shl.b64 	%rd41, %rd40, 2;
	add.s64 	%rd42, %rd2, %rd41;
	ld.global.f32 	%f37, [%rd42];
	ld.global.f32 	%f38, [%rd106+8];
	fma.rn.f32 	%f39, %f37, %f38, %f36;
	cvt.s64.s32 	%rd43, %r68;
	add.s64 	%rd44, %rd43, %rd3;
	shl.b64 	%rd45, %rd44, 2;
	add.s64 	%rd46, %rd2, %rd45;
	ld.global.f32 	%f40, [%rd46];
	ld.global.f32 	%f41, [%rd106+12];
	fma.rn.f32 	%f74, %f40, %f41, %f39;
	add.s32 	%r70, %r70, 8;
	shl.b32 	%r49, %r39, 3;
	add.s32 	%r69, %r69, %r49;
	add.s32 	%r68, %r68, %r49;
	add.s32 	%r67, %r67, %r49;
	add.s32 	%r66, %r66, %r49;
	add.s32 	%r65, %r65, %r49;
	add.s32 	%r64, %r64, %r49;
	add.s32 	%r63, %r63, %r49;
	add.s64 	%rd106, %rd106, 32;
	add.s32 	%r62, %r62, %r49;
	setp.ne.s32 	%p3, %r70, 0;
	@%p3 bra 	$L__BB0_3;
$L__BB0_4:
	setp.eq.s32 	%p4, %r5, 0;
	@%p4 bra 	$L__BB0_12;
	and.b32  	%r34, %r40, 3;
	setp.lt.u32 	%p5, %r5, 4;
	@%p5 bra 	$L__BB0_7;
	mad.lo.s32 	%r50, %r72, %r39, %r1;
	cvt.s64.s32 	%rd47, %r50;
	add.s64 	%rd48, %rd47, %rd3;
	shl.b64 	%rd49, %rd48, 2;
	add.s64 	%rd50, %rd2, %rd49;
	ld.global.f32 	%f43, [%rd50];
	add.s32 	%r51, %r72, %r4;
	cvt.u64.u32 	%rd51, %r51;
	add.s64 	%rd52, %rd51, %rd4;
	shl.b64 	%rd53, %rd52, 2;
	add.s64 	%rd54, %rd1, %rd53;
	ld.global.f32 	%f44, [%rd54];
	fma.rn.f32 	%f45, %f43, %f44, %f74;
	add.s32 	%r52, %r50, %r39;
	cvt.s64.s32 	%rd55, %r52;
	add.s64 	%rd56, %rd55, %rd3;
	shl.b64 	%rd57, %rd56, 2;
	add.s64 	%rd58, %rd2, %rd57;
	ld.global.f32 	%f46, [%rd58];
	cvt.u64.u32 	%rd59, %r4;
	cvt.u64.u32 	%rd60, %r72;
	add.s64 	%rd61, %rd60, %rd59;
	add.s64 	%rd62, %rd61, %rd4;
	shl.b64 	%rd63, %rd62, 2;
	add.s64 	%rd64, %rd1, %rd63;
	ld.global.f32 	%f47, [%rd64+4];
	fma.rn.f32 	%f48, %f46, %f47, %f45;
	add.s32 	%r53, %r52, %r39;
	cvt.s64.s32 	%rd65, %r53;
	add.s64 	%rd66, %rd65, %rd3;
	shl.b64 	%rd67, %rd66, 2;
	add.s64 	%rd68, %rd2, %rd67;
	ld.global.f32 	%f49, [%rd68];
	ld.global.f32 	%f50, [%rd64+8];
	fma.rn.f32 	%f51, %f49, %f50, %f48;
	add.s32 	%r54, %r53, %r39;
	cvt.s64.s32 	%rd69, %r54;
	add.s64 	%rd70, %rd69, %rd3;
	shl.b64 	%rd71, %rd70, 2;
	add.s64 	%rd72, %rd2, %rd71;
	ld.global.f32 	%f52, [%rd72];
	ld.global.f32 	%f53, [%rd64+12];
	fma.rn.f32 	%f74, %f52, %f53, %f51;
	add.s32 	%r72, %r72, 4;
$L__BB0_7:
	setp.eq.s32 	%p6, %r34, 0;
	@%p6 bra 	$L__BB0_12;
	setp.eq.s32 	%p7, %r34, 1;
	@%p7 bra 	$L__BB0_10;
	mad.lo.s32 	%r55, %r72, %r39, %r1;
	cvt.s64.s32 	%rd73, %r55;
	add.s64 	%rd74, %rd73, %rd3;
	shl.b64 	%rd75, %rd74, 2;
	add.s64 	%rd76, %rd2, %rd75;
	ld.global.f32 	%f55, [%rd76];
	add.s32 	%r56, %r72, %r4;
	cvt.u64.u32 	%rd77, %r56;
	add.s64 	%rd78, %rd77, %rd4;
	shl.b64 	%rd79, %rd78, 2;
	add.s64 	%rd80, %rd1, %rd79;
	ld.global.f32 	%f56, [%rd80];
	fma.rn.f32 	%f57, %f55, %f56, %f74;
	add.s32 	%r57, %r55, %r39;
	cvt.s64.s32 	%rd81, %r57;
	add.s64 	%rd82, %rd81, %rd3;
	shl.b64 	%rd83, %rd82, 2;
	add.s64 	%rd84, %rd2, %rd83;
	ld.global.f32 	%f58, [%rd84];
	cvt.u64.u32 	%rd85, %r4;
	cvt.u64.u32 	%rd86, %r72;
	add.s64 	%rd87, %rd86, %rd85;
	add.s64 	%rd88, %rd87, %rd4;
	shl.b64 	%rd89, %rd88, 2;
	add.s64 	%rd90, %rd1, %rd89;
	ld.global.f32 	%f59, [%rd90+4];
	fma.rn.f32 	%f74, %f58, %f59, %f57;
	add.s32 	%r72, %r72, 2;
$L__BB0_10:
	and.b32  	%r58, %r40, 1;
	setp.eq.b32 	%p8, %r58, 1;
	not.pred 	%p9, %p8;
	@%p9 bra 	$L__BB0_12;
	mad.lo.s32 	%r59, %r72, %r39, %r1;
	cvt.s64.s32 	%rd91, %r59;
	add.s64 	%rd92, %rd91, %rd3;
	shl.b64 	%rd93, %rd92, 2;
	add.s64 	%rd94, %rd2, %rd93;
	ld.global.f32 	%f60, [%rd94];
	add.s32 	%r60, %r72, %r4;
	cvt.u64.u32 	%rd95, %r60;
	add.s64 	%rd96, %rd95, %rd4;
	shl.b64 	%rd97, %rd96, 2;
	add.s64 	%rd98, %rd1, %rd97;
	ld.global.f32 	%f61, [%rd98];
	fma.rn.f32 	%f74, %f60, %f61, %f74;
$L__BB0_12:
	ld.param.u64 	%rd105, [_Z12naive_matmuliiifPKfS0_fPf_param_7];
	ld.param.f32 	%f66, [_Z12naive_matmuliiifPKfS0_fPf_param_6];
	ld.param.f32 	%f65, [_Z12naive_matmuliiifPKfS0_fPf_param_3];
	cvt.s64.s32 	%rd99, %r3;
	cvta.to.global.u64 	%rd100, %rd105;
	mad.lo.s32 	%r61, %r39, %r2, %r1;
	cvt.s64.s32 	%rd101, %r61;
	add.s64 	%rd102, %rd99, %rd101;
	shl.b64 	%rd103, %rd102, 2;
	add.s64 	%rd104, %rd100, %rd103;
	ld.global.f32 	%f62, [%rd104];
	mul.f32 	%f63, %f66, %f62;
	fma.rn.f32 	%f64, %f65, %f74, %f63;
	st.global.f32 	[%rd104], %f64;
	ret;

}
	// .globl	_Z10mysgemm_v7iiifPfS_fS_
.visible .entry _Z10mysgemm_v7iiifPfS_fS_(
	.param .u32 _Z10mysgemm_v7iiifPfS_fS__param_0,
	.param .u32 _Z10mysgemm_v7iiifPfS_fS__param_1,
	.param .u32 _Z10mysgemm_v7iiifPfS_fS__param_2,
	.param .f32 _Z10mysgemm_v7iiifPfS_fS__param_3,
	.param .u64 .ptr .align 1 _Z10mysgemm_v7iiifPfS_fS__param_4,
	.param .u64 .ptr .align 1 _Z10mysgemm_v7iiifPfS_fS__param_5,
	.param .f32 _Z10mysgemm_v7iiifPfS_fS__param_6,
	.param .u64 .ptr .align 1 _Z10mysgemm_v7iiifPfS_fS__param_7
)
{
	.reg .pred 	%p<2>;
	.reg .b32 	%r<41>;
	.reg .b32 	%f<478>;
	.reg .b64 	%rd<31>;
	// demoted variable
	.shared .align 4 .b8 _ZZ10mysgemm_v7iiifPfS_fS_E3sa7[4096];
	// demoted variable
	.shared .align 4 .b8 _ZZ10mysgemm_v7iiifPfS_fS_E3sb7[4096];
	ld.param.u64 	%rd8, [_Z10mysgemm_v7iiifPfS_fS__param_4];
	ld.param.u64 	%rd9, [_Z10mysgemm_v7iiifPfS_fS__param_5];
	cvta.to.global.u64 	%rd10, %rd9;
	cvta.to.global.u64 	%rd11, %rd8;
	mov.u32 	%r9, %tid.x;
	mov.u32 	%r10, %ctaid.x;
	mov.u32 	%r11, %ctaid.y;
	shl.b32 	%r12, %r9, 2;
	and.b32  	%r1, %r12, 60;
	shr.u32 	%r13, %r9, 4;
	and.b32  	%r14, %r12, 12;
	shl.b32 	%r2, %r13, 2;
	shl.b32 	%r15, %r10, 6;
	shl.b32 	%r16, %r13, 13;
	or.b32  	%r17, %r16, %r1;
	shl.b32 	%r18, %r9, 8;
	and.b32  	%r19, %r18, 261120;
	or.b32  	%r20, %r14, %r19;
	shl.b32 	%r21, %r9, 4;
	mov.u32 	%r22, _ZZ10mysgemm_v7iiifPfS_fS_E3sa7;
	add.s32 	%r3, %r22, %r21;
	shl.b32 	%r23, %r9, 10;
	or.b32  	%r24, %r23, %r9;
	and.b32  	%r25, %r24, 4092;
	mov.u32 	%r26, _ZZ10mysgemm_v7iiifPfS_fS_E3sb7;
	add.s32 	%r4, %r26, %r25;
	mul.wide.u32 	%rd12, %r11, 262144;
	mul.wide.u32 	%rd13, %r20, 4;
	add.s64 	%rd14, %rd12, %rd13;
	add.s64 	%rd30, %rd10, %rd14;
	mul.wide.s32 	%rd15, %r15, 4;
	mul.wide.u32 	%rd16, %r17, 4;
	add.s64 	%rd17, %rd15, %rd16;
	add.s64 	%rd29, %rd11, %rd17;
	mov.f32 	%f462, 0f00000000;
	mov.b32 	%r40, 0;
	mov.f32 	%f463, %f462;
	mov.f32 	%f464, %f462;
	mov.f32 	%f465, %f462;
	mov.f32 	%f466, %f462;
	mov.f32 	%f467, %f462;
	mov.f32 	%f468, %f462;
	mov.f32 	%f469, %f462;
	mov.f32 	%f470, %f462;
	mov.f32 	%f471, %f462;
	mov.f32 	%f472, %f462;
	mov.f32 	%f473, %f462;
	mov.f32 	%f474, %f462;
	mov.f32 	%f475, %f462;
	mov.f32 	%f476, %f462;
	mov.f32 	%f477, %f462;
$L__BB1_1:
	ld.global.v4.f32 	{%f36, %f37, %f38, %f39}, [%rd29];
	ld.global.v4.f32 	{%f40, %f41, %f42, %f43}, [%rd30];
	st.shared.v4.f32 	[%r3], {%f36, %f37, %f38, %f39};
	st.shared.f32 	[%r4], %f40;
	st.shared.f32 	[%r4+256], %f41;
	st.shared.f32 	[%r4+512], %f42;
	st.shared.f32 	[%r4+768], %f43;
	bar.sync 	0;
	shl.b32 	%r27, %r1, 2;
	add.s32 	%r29, %r22, %r27;
	ld.shared.v4.f32 	{%f44, %f45, %f46, %f47}, [%r29];
	shl.b32 	%r30, %r2, 2;
	add.s32 	%r32, %r26, %r30;
	ld.shared.v4.f32 	{%f48, %f49, %f50, %f51}, [%r32];
	fma.rn.f32 	%f52, %f44, %f48, %f477;
	fma.rn.f32 	%f53, %f45, %f48, %f476;
	fma.rn.f32 	%f54, %f46, %f48, %f475;
	fma.rn.f32 	%f55, %f47, %f48, %f474;
	fma.rn.f32 	%f56, %f44, %f49, %f473;
	fma.rn.f32 	%f57, %f45, %f49, %f472;
	fma.rn.f32 	%f58, %f46, %f49, %f471;
	fma.rn.f32 	%f59, %f47, %f49, %f470;
	fma.rn.f32 	%f60, %f44, %f50, %f469;
	fma.rn.f32 	%f61, %f45, %f50, %f468;
	fma.rn.f32 	%f62, %f46, %f50, %f467;
	fma.rn.f32 	%f63, %f47, %f50, %f466;
	fma.rn.f32 	%f64, %f44, %f51, %f465;
	fma.rn.f32 	%f65, %f45, %f51, %f464;
	fma.rn.f32 	%f66, %f46, %f51, %f463;
	fma.rn.f32 	%f67, %f47, %f51, %f462;
	ld.shared.v4.f32 	{%f68, %f69, %f70, %f71}, [%r29+256];
	ld.shared.v4.f32 	{%f72, %f73, %f74, %f75}, [%r32+256];
	fma.rn.f32 	%f76, %f68, %f72, %f52;
	fma.rn.f32 	%f77, %f69, %f72, %f53;
	fma.rn.f32 	%f78, %f70, %f72, %f54;
	fma.rn.f32 	%f79, %f71, %f72, %f55;
	fma.rn.f32 	%f80, %f68, %f73, %f56;
	fma.rn.f32 	%f81, %f69, %f73, %f57;
	fma.rn.f32 	%f82, %f70, %f73, %f58;
	fma.rn.f32 	%f83, %f71, %f73, %f59;
	fma.rn.f32 	%f84, %f68, %f74, %f60;
	fma.rn.f32 	%f85, %f69, %f74, %f61;
	fma.rn.f32 	%f86, %f70, %f74, %f62;
	fma.rn.f32 	%f87, %f71, %f74, %f63;
	fma.rn.f32 	%f88, %f68, %f75, %f64;
	fma.rn.f32 	%f89, %f69, %f75, %f65;
	fma.rn.f32 	%f90, %f70, %f75, %f66;
	fma.rn.f32 	%f91, %f71, %f75, %f67;
	ld.shared.v4.f32 	{%f92, %f93, %f94, %f95}, [%r29+512];
	ld.shared.v4.f32 	{%f96, %f97, %f98, %f99}, [%r32+512];
	fma.rn.f32 	%f100, %f92, %f96, %f76;
	fma.rn.f32 	%f101, %f93, %f96, %f77;
	fma.rn.f32 	%f102, %f94, %f96, %f78;
	fma.rn.f32 	%f103, %f95, %f96, %f79;
	fma.rn.f32 	%f104, %f92, %f97, %f80;
	fma.rn.f32 	%f105, %f93, %f97, %f81;
	fma.rn.f32 	%f106, %f94, %f97, %f82;
	fma.rn.f32 	%f107, %f95, %f97, %f83;
	fma.rn.f32 	%f108, %f92, %f98, %f84;
	fma.rn.f32 	%f109, %f93, %f98, %f85;
	fma.rn.f32 	%f110, %f94, %f98, %f86;
	fma.rn.f32 	%f111, %f95, %f98, %f87;
	fma.rn.f32 	%f112, %f92, %f99, %f88;
	fma.rn.f32 	%f113, %f93, %f99, %f89;
	fma.rn.f32 	%f114, %f94, %f99, %f90;
	fma.rn.f32 	%f115, %f95, %f99, %f91;
	ld.shared.v4.f32 	{%f116, %f117, %f118, %f119}, [%r29+768];
	ld.shared.v4.f32 	{%f120, %f121, %f122, %f123}, [%r32+768];
	fma.rn.f32 	%f124, %f116, %f120, %f100;
	fma.rn.f32 	%f125, %f117, %f120, %f101;
	fma.rn.f32 	%f126, %f118, %f120, %f102;
	fma.rn.f32 	%f127, %f119, %f120, %f103;
	fma.rn.f32 	%f128, %f116, %f121, %f104;
	fma.rn.f32 	%f129, %f117, %f121, %f105;
	fma.rn.f32 	%f130, %f118, %f121, %f106;
	fma.rn.f32 	%f131, %f119, %f121, %f107;
	fma.rn.f32 	%f132, %f116, %f122, %f108;
	fma.rn.f32 	%f133, %f117, %f122, %f109;
	fma.rn.f32 	%f134, %f118, %f122, %f110;
	fma.rn.f32 	%f135, %f119, %f122, %f111;
	fma.rn.f32 	%f136, %f116, %f123, %f112;
	fma.rn.f32 	%f137, %f117, %f123, %f113;
	fma.rn.f32 	%f138, %f118, %f123, %f114;
	fma.rn.f32 	%f139, %f119, %f123, %f115;
	ld.shared.v4.f32 	{%f140, %f141, %f142, %f143}, [%r29+1024];
	ld.shared.v4.f32 	{%f144, %f145, %f146, %f147}, [%r32+1024];
	fma.rn.f32 	%f148, %f140, %f144, %f124;
	fma.rn.f32 	%f149, %f141, %f144, %f125;
	fma.rn.f32 	%f150, %f142, %f144, %f126;
	fma.rn.f32 	%f151, %f143, %f144, %f127;
	fma.rn.f32 	%f152, %f140, %f145, %f128;
	fma.rn.f32 	%f153, %f141, %f145, %f129;
	fma.rn.f32 	%f154, %f142, %f145, %f130;
	fma.rn.f32 	%f155, %f143, %f145, %f131;
	fma.rn.f32 	%f156, %f140, %f146, %f132;
	fma.rn.f32 	%f157, %f141, %f146, %f133;
	fma.rn.f32 	%f158, %f142, %f146, %f134;
	fma.rn.f32 	%f159, %f143, %f146, %f135;
	fma.rn.f32 	%f160, %f140, %f147, %f136;
	fma.rn.f32 	%f161, %f141, %f147, %f137;
	fma.rn.f32 	%f162, %f142, %f147, %f138;
	fma.rn.f32 	%f163, %f143, %f147, %f139;
	ld.shared.v4.f32 	{%f164, %f165, %f166, %f167}, [%r29+1280];
	ld.shared.v4.f32 	{%f168, %f169, %f170, %f171}, [%r32+1280];
	fma.rn.f32 	%f172, %f164, %f168, %f148;
	fma.rn.f32 	%f173, %f165, %f168, %f149;
	fma.rn.f32 	%f174, %f166, %f168, %f150;
	fma.rn.f32 	%f175, %f167, %f168, %f151;
	fma.rn.f32 	%f176, %f164, %f169, %f152;
	fma.rn.f32 	%f177, %f165, %f169, %f153;
	fma.rn.f32 	%f178, %f166, %f169, %f154;
	fma.rn.f32 	%f179, %f167, %f169, %f155;
	fma.rn.f32 	%f180, %f164, %f170, %f156;
	fma.rn.f32 	%f181, %f165, %f170, %f157;
	fma.rn.f32 	%f182, %f166, %f170, %f158;
	fma.rn.f32 	%f183, %f167, %f170, %f159;
	fma.rn.f32 	%f184, %f164, %f171, %f160;
	fma.rn.f32 	%f185, %f165, %f171, %f161;
	fma.rn.f32 	%f186, %f166, %f171, %f162;
	fma.rn.f32 	%f187, %f167, %f171, %f163;
	ld.shared.v4.f32 	{%f188, %f189, %f190, %f191}, [%r29+1536];
	ld.shared.v4.f32 	{%f192, %f193, %f194, %f195}, [%r32+1536];
	fma.rn.f32 	%f196, %f188, %f192, %f172;
	fma.rn.f32 	%f197, %f189, %f192, %f173;
	fma.rn.f32 	%f198, %f190, %f192, %f174;
	fma.rn.f32 	%f199, %f191, %f192, %f175;
	fma.rn.f32 	%f200, %f188, %f193, %f176;
	fma.rn.f32 	%f201, %f189, %f193, %f177;
	fma.rn.f32 	%f202, %f190, %f193, %f178;
	fma.rn.f32 	%f203, %f191, %f193, %f179;
	fma.rn.f32 	%f204, %f188, %f194, %f180;
	fma.rn.f32 	%f205, %f189, %f194, %f181;
	fma.rn.f32 	%f206, %f190, %f194, %f182;
	fma.rn.f32 	%f207, %f191, %f194, %f183;
	fma.rn.f32 	%f208, %f188, %f195, %f184;
	fma.rn.f32 	%f209, %f189, %f195, %f185;
	fma.rn.f32 	%f210, %f190, %f195, %f186;
	fma.rn.f32 	%f211, %f191, %f195, %f187;
	ld.shared.v4.f32 	{%f212, %f213, %f214, %f215}, [%r29+1792];
	ld.shared.v4.f32 	{%f216, %f217, %f218, %f219}, [%r32+1792];
	fma.rn.f32 	%f220, %f212, %f216, %f196;
	fma.rn.f32 	%f221, %f213, %f216, %f197;
	fma.rn.f32 	%f222, %f214, %f216, %f198;
	fma.rn.f32 	%f223, %f215, %f216, %f199;
	fma.rn.f32 	%f224, %f212, %f217, %f200;
	fma.rn.f32 	%f225, %f213, %f217, %f201;
	fma.rn.f32 	%f226, %f214, %f217, %f202;
	fma.rn.f32 	%f227, %f215, %f217, %f203;
	fma.rn.f32 	%f228, %f212, %f218, %f204;
	fma.rn.f32 	%f229, %f213, %f218, %f205;
	fma.rn.f32 	%f230, %f214, %f218, %f206;
	fma.rn.f32 	%f231, %f215, %f218, %f207;
	fma.rn.f32 	%f232, %f212, %f219, %f208;
	fma.rn.f32 	%f233, %f213, %f219, %f209;
	fma.rn.f32 	%f234, %f214, %f219, %f210;
	fma.rn.f32 	%f235, %f215, %f219, %f211;
	ld.shared.v4.f32 	{%f236, %f237, %f238, %f239}, [%r29+2048];
	ld.shared.v4.f32 	{%f240, %f241, %f242, %f243}, [%r32+2048];
	fma.rn.f32 	%f244, %f236, %f240, %f220;
	fma.rn.f32 	%f245, %f237, %f240, %f221;
	fma.rn.f32 	%f246, %f238, %f240, %f222;
	fma.rn.f32 	%f247, %f239, %f240, %f223;
	fma.rn.f32 	%f248, %f236, %f241, %f224;
	fma.rn.f32 	%f249, %f237, %f241, %f225;
	fma.rn.f32 	%f250, %f238, %f241, %f226;
	fma.rn.f32 	%f251, %f239, %f241, %f227;
	fma.rn.f32 	%f252, %f236, %f242, %f228;
	fma.rn.f32 	%f253, %f237, %f242, %f229;
	fma.rn.f32 	%f254, %f238, %f242, %f230;
	fma.rn.f32 	%f255, %f239, %f242, %f231;
	fma.rn.f32 	%f256, %f236, %f243, %f232;
	fma.rn.f32 	%f257, %f237, %f243, %f233;
	fma.rn.f32 	%f258, %f238, %f243, %f234;
	fma.rn.f32 	%f259, %f239, %f243, %f235;
	ld.shared.v4.f32 	{%f260, %f261, %f262, %f263}, [%r29+2304];
	ld.shared.v4.f32 	{%f264, %f265, %f266, %f267}, [%r32+2304];
	fma.rn.f32 	%f268, %f260, %f264, %f244;
	fma.rn.f32 	%f269, %f261, %f264, %f245;
	fma.rn.f32 	%f270, %f262, %f264, %f246;
	fma.rn.f32 	%f271, %f263, %f264, %f247;
	fma.rn.f32 	%f272, %f260, %f265, %f248;
	fma.rn.f32 	%f273, %f261, %f265, %f249;
	fma.rn.f32 	%f274, %f262, %f265, %f250;
	fma.rn.f32 	%f275, %f263, %f265, %f251;
	fma.rn.f32 	%f276, %f260, %f266, %f252;
	fma.rn.f32 	%f277, %f261, %f266, %f253;
	fma.rn.f32 	%f278, %f262, %f266, %f254;
	fma.rn.f32 	%f279, %f263, %f266, %f255;
	fma.rn.f32 	%f280, %f260, %f267, %f256;
	fma.rn.f32 	%f281, %f261, %f267, %f257;
	fma.rn.f32 	%f282, %f262, %f267, %f258;
	fma.rn.f32 	%f283, %f263, %f267, %f259;
	ld.shared.v4.f32 	{%f284, %f285, %f286, %f287}, [%r29+2560];
	ld.shared.v4.f32 	{%f288, %f289, %f290, %f291}, [%r32+2560];
	fma.rn.f32 	%f292, %f284, %f288, %f268;
	fma.rn.f32 	%f293, %f285, %f288, %f269;
	fma.rn.f32 	%f294, %f286, %f288, %f270;
	fma.rn.f32 	%f295, %f287, %f288, %f271;
	fma.rn.f32 	%f296, %f284, %f289, %f272;
	fma.rn.f32 	%f297, %f285, %f289, %f273;
	fma.rn.f32 	%f298, %f286, %f289, %f274;
	fma.rn.f32 	%f299, %f287, %f289, %f275;
	fma.rn.f32 	%f300, %f284, %f290, %f276;
	fma.rn.f32 	%f301, %f285, %f290, %f277;
	fma.rn.f32 	%f302, %f286, %f290, %f278;
	fma.rn.f32 	%f303, %f287, %f290, %f279;
	fma.rn.f32 	%f304, %f284, %f291, %f280;
	fma.rn.f32 	%f305, %f285, %f291, %f281;
	fma.rn.f32 	%f306, %f286, %f291, %f282;
	fma.rn.f32 	%f307, %f287, %f291, %f283;
	ld.shared.v4.f32 	{%f308, %f309, %f310, %f311}, [%r29+2816];
	ld.shared.v4.f32 	{%f312, %f313, %f314, %f315}, [%r32+2816];
	fma.rn.f32 	%f316, %f308, %f312, %f292;
	fma.rn.f32 	%f317, %f309, %f312, %f293;
	fma.rn.f32 	%f318, %f310, %f312, %f294;
	fma.rn.f32 	%f319, %f311, %f312, %f295;
	fma.rn.f32 	%f320, %f308, %f313, %f296;
	fma.rn.f32 	%f321, %f309, %f313, %f297;
	fma.rn.f32 	%f322, %f310, %f313, %f298;
	fma.rn.f32 	%f323, %f311, %f313, %f299;
	fma.rn.f32 	%f324, %f308, %f314, %f300;
	fma.rn.f32 	%f325, %f309, %f314, %f301;
	fma.rn.f32 	%f326, %f310, %f314, %f302;
	fma.rn.f32 	%f327, %f311, %f314, %f303;
	fma.rn.f32 	%f328, %f308, %f315, %f304;
	fma.rn.f32 	%f329, %f309, %f315, %f305;
	fma.rn.f32 	%f330, %f310, %f315, %f306;
	fma.rn.f32 	%f331, %f311, %f315, %f307;
	ld.shared.v4.f32 	{%f332, %f333, %f334, %f335}, [%r29+3072];
	ld.shared.v4.f32 	{%f336, %f337, %f338, %f339}, [%r32+3072];
	fma.rn.f32 	%f340, %f332, %f336, %f316;
	fma.rn.f32 	%f341, %f333, %f336, %f317;
	fma.rn.f32 	%f342, %f334, %f336, %f318;
	fma.rn.f32 	%f343, %f335, %f336, %f319;
	fma.rn.f32 	%f344, %f332, %f337, %f320;
	fma.rn.f32 	%f345, %f333, %f337, %f321;
	fma.rn.f32 	%f346, %f334, %f337, %f322;
	fma.rn.f32 	%f347, %f335, %f337, %f323;
	fma.rn.f32 	%f348, %f332, %f338, %f324;
	fma.rn.f32 	%f349, %f333, %f338, %f325;
	fma.rn.f32 	%f350, %f334, %f338, %f326;
	fma.rn.f32 	%f351, %f335, %f338, %f327;
	fma.rn.f32 	%f352, %f332, %f339, %f328;
	fma.rn.f32 	%f353, %f333, %f339, %f329;
	fma.rn.f32 	%f354, %f334, %f339, %f330;
	fma.rn.f32 	%f355, %f335, %f339, %f331;
	ld.shared.v4.f32 	{%f356, %f357, %f358, %f359}, [%r29+3328];
	ld.shared.v4.f32 	{%f360, %f361, %f362, %f363}, [%r32+3328];
	fma.rn.f32 	%f364, %f356, %f360, %f340;
	fma.rn.f32 	%f365, %f357, %f360, %f341;
	fma.rn.f32 	%f366, %f358, %f360, %f342;
	fma.rn.f32 	%f367, %f359, %f360, %f343;
	fma.rn.f32 	%f368, %f356, %f361, %f344;
	fma.rn.f32 	%f369, %f357, %f361, %f345;
	fma.rn.f32 	%f370, %f358, %f361, %f346;
	fma.rn.f32 	%f371, %f359, %f361, %f347;
	fma.rn.f32 	%f372, %f356, %f362, %f348;
	fma.rn.f32 	%f373, %f357, %f362, %f349;
	fma.rn.f32 	%f374, %f358, %f362, %f350;
	fma.rn.f32 	%f375, %f359, %f362, %f351;
	fma.rn.f32 	%f376, %f356, %f363, %f352;
	fma.rn.f32 	%f377, %f357, %f363, %f353;
	fma.rn.f32 	%f378, %f358, %f363, %f354;
	fma.rn.f32 	%f379, %f359, %f363, %f355;
	ld.shared.v4.f32 	{%f380, %f381, %f382, %f383}, [%r29+3584];
	ld.shared.v4.f32 	{%f384, %f385, %f386, %f387}, [%r32+3584];
	fma.rn.f32 	%f388, %f380, %f384, %f364;
	fma.rn.f32 	%f389, %f381, %f384, %f365;
	fma.rn.f32 	%f390, %f382, %f384, %f366;
	fma.rn.f32 	%f391, %f383, %f384, %f367;
	fma.rn.f32 	%f392, %f380, %f385, %f368;
	fma.rn.f32 	%f393, %f381, %f385, %f369;
	fma.rn.f32 	%f394, %f382, %f385, %f370;
	fma.rn.f32 	%f395, %f383, %f385, %f371;
	fma.rn.f32 	%f396, %f380, %f386, %f372;
	fma.rn.f32 	%f397, %f381, %f386, %f373;
	fma.rn.f32 	%f398, %f382, %f386, %f374;
	fma.rn.f32 	%f399, %f383, %f386, %f375;
	fma.rn.f32 	%f400, %f380, %f387, %f376;
	fma.rn.f32 	%f401, %f381, %f387, %f377;
	fma.rn.f32 	%f402, %f382, %f387, %f378;
	fma.rn.f32 	%f403, %f383, %f387, %f379;
	ld.shared.v4.f32 	{%f404, %f405, %f406, %f407}, [%r29+3840];
	ld.shared.v4.f32 	{%f408, %f409, %f410, %f411}, [%r32+3840];
	fma.rn.f32 	%f477, %f404, %f408, %f388;
	fma.rn.f32 	%f476, %f405, %f408, %f389;
	fma.rn.f32 	%f475, %f406, %f408, %f390;
	fma.rn.f32 	%f474, %f407, %f408, %f391;
	fma.rn.f32 	%f473, %f404, %f409, %f392;
	fma.rn.f32 	%f472, %f405, %f409, %f393;
	fma.rn.f32 	%f471, %f406, %f409, %f394;
	fma.rn.f32 	%f470, %f407, %f409, %f395;
	fma.rn.f32 	%f469, %f404, %f410, %f396;
	fma.rn.f32 	%f468, %f405, %f410, %f397;
	fma.rn.f32 	%f467, %f406, %f410, %f398;
	fma.rn.f32 	%f466, %f407, %f410, %f399;
	fma.rn.f32 	%f465, %f404, %f411, %f400;
	fma.rn.f32 	%f464, %f405, %f411, %f401;
	fma.rn.f32 	%f463, %f406, %f411, %f402;
	fma.rn.f32 	%f462, %f407, %f411, %f403;
	bar.sync 	0;
	add.s32 	%r6, %r40, 16;
	add.s64 	%rd30, %rd30, 64;
	add.s64 	%rd29, %rd29, 524288;
	setp.lt.u32 	%p1, %r40, 1008;
	mov.u32 	%r40, %r6;
	@%p1 bra 	$L__BB1_1;
	ld.param.u64 	%rd28, [_Z10mysgemm_v7iiifPfS_fS__param_7];
	ld.param.f32 	%f461, [_Z10mysgemm_v7iiifPfS_fS__param_6];
	ld.param.f32 	%f460, [_Z10mysgemm_v7iiifPfS_fS__param_3];
	ld.param.u32 	%r39, [_Z10mysgemm_v7iiifPfS_fS__param_0];
	mov.u32 	%r33, %ctaid.x;
	shl.b32 	%r34, %r33, 6;
	mov.u32 	%r35, %ctaid.y;
	shl.b32 	%r36, %r35, 19;
	add.s32 	%r37, %r34, %r36;
	cvt.s64.s32 	%rd18, %r37;
	cvta.to.global.u64 	%rd19, %rd28;
	mad.lo.s32 	%r38, %r2, %r39, %r1;
	cvt.s64.s32 	%rd20, %r38;
	add.s64 	%rd21, %rd18, %rd20;
	shl.b64 	%rd22, %rd21, 2;
	add.s64 	%rd23, %rd19, %rd22;
	ld.global.v4.f32 	{%f412, %f413, %f414, %f415}, [%rd23];
	mul.wide.s32 	%rd24, %r39, 4;
	add.s64 	%rd25, %rd23, %rd24;
	ld.global.v4.f32 	{%f416, %f417, %f418, %f419}, [%rd25];
	add.s64 	%rd26, %rd25, %rd24;
	ld.global.v4.f32 	{%f420, %f421, %f422, %f423}, [%rd26];
	add.s64 	%rd27, %rd26, %rd24;
	ld.global.v4.f32 	{%f424, %f425, %f426, %f427}, [%rd27];
	mul.f32 	%f428, %f461, %f412;
	fma.rn.f32 	%f429, %f460, %f477, %f428;
	mul.f32 	%f430, %f461, %f413;
	fma.rn.f32 	%f431, %f460, %f476, %f430;
	mul.f32 	%f432, %f461, %f414;
	fma.rn.f32 	%f433, %f460, %f475, %f432;
	mul.f32 	%f434, %f461, %f415;
	fma.rn.f32 	%f435, %f460, %f474, %f434;
	mul.f32 	%f436, %f461, %f416;
	fma.rn.f32 	%f437, %f460, %f473, %f436;
	mul.f32 	%f438, %f461, %f417;
	fma.rn.f32 	%f439, %f460, %f472, %f438;
	mul.f32 	%f440, %f461, %f418;
	fma.rn.f32 	%f441, %f460, %f471, %f440;
	mul.f32 	%f442, %f461, %f419;
	fma.rn.f32 	%f443, %f460, %f470, %f442;
	mul.f32 	%f444, %f461, %f420;
	fma.rn.f32 	%f445, %f460, %f469, %f444;
	mul.f32 	%f446, %f461, %f421;
	fma.rn.f32 	%f447, %f460, %f468, %f446;
	mul.f32 	%f448, %f461, %f422;
	fma.rn.f32 	%f449, %f460, %f467, %f448;
	mul.f32 	%f450, %f461, %f423;
	fma.rn.f32 	%f451, %f460, %f466, %f450;
	mul.f32 	%f452, %f461, %f424;
	fma.rn.f32 	%f453, %f460, %f465, %f452;
	mul.f32 	%f454, %f461, %f425;
	fma.rn.f32 	%f455, %f460, %f464, %f454;
	mul.f32 	%f456, %f461, %f426;
	fma.rn.f32 	%f457, %f460, %f463, %f456;
	mul.f32 	%f458, %f461, %f427;
	fma.rn.f32 	%f459, %f460, %f462, %f458;
	st.global.v4.f32 	[%rd23], {%f429, %f431, %f433, %f435};
	st.global.v4.f32 	[%rd25], {%f437, %f439, %f441, %f443};
	st.global.v4.f32 	[%rd26], {%f445, %f447, %f449, %f451};
	st.global.v4.f32 	[%rd27], {%f453, %f455, %f457, %f459};
	ret;

}
	// .globl	_Z11mysgemm_v10iiifPfS_fS_
.visible .entry _Z11mysgemm_v10iiifPfS_fS_(
	.param .u32 _Z11mysgemm_v10iiifPfS_fS__param_0,
	.param .u32 _Z11mysgemm_v10iiifPfS_fS__param_1,
	.param .u32 _Z11mysgemm_v10iiifPfS_fS__param_2,
	.param .f32 _Z11mysgemm_v10iiifPfS_fS__param_3,
	.param .u64 .ptr .align 1 _Z11mysgemm_v10iiifPfS_fS__param_4,
	.param .u64 .ptr .align 1 _Z11mysgemm_v10iiifPfS_fS__param_5,
	.param .f32 _Z11mysgemm_v10iiifPfS_fS__param_6,
	.param .u64 .ptr .align 1 _Z11mysgemm_v10iiifPfS_fS__param_7
)
{
	.reg .pred 	%p<2>;
	.reg .b32 	%r<57>;
	.reg .b32 	%f<1030>;
	.reg .b64 	%rd<24>;
	// demoted variable
	.shared .align 4 .b8 _ZZ11mysgemm_v10iiifPfS_fS_E4sa10[4096];
	// demoted variable
	.shared .align 4 .b8 _ZZ11mysgemm_v10iiifPfS_fS_E4sb10[4096];
	ld.param.u64 	%rd4, [_Z11mysgemm_v10iiifPfS_fS__param_4];
	ld.param.u64 	%rd5, [_Z11mysgemm_v10iiifPfS_fS__param_5];
	cvta.to.global.u64 	%rd6, %rd5;
	cvta.to.global.u64 	%rd7, %rd4;
	mov.u32 	%r8, %tid.x;
	mov.u32 	%r9, %ctaid.x;
	mov.u32 	%r10, %ctaid.y;
	shl.b32 	%r11, %r8, 2;
	and.b32  	%r12, %r11, 4;
	shr.u32 	%r13, %r8, 1;
	shl.b32 	%r14, %r8, 8;
	or.b32  	%r15, %r11, %r14;
	shl.b32 	%r16, %r9, 7;
	mul.wide.s32 	%rd8, %r16, 4;
	add.s64 	%rd9, %rd7, %rd8;
	shl.b32 	%r17, %r10, 17;
	mul.wide.u32 	%rd10, %r17, 4;
	add.s64 	%rd11, %rd6, %rd10;
	and.b32  	%r18, %r15, 254076;
	mul.wide.u32 	%rd12, %r18, 4;
	add.s64 	%rd1, %rd9, %rd12;
	ld.global.v4.f32 	{%f180, %f181, %f182, %f183}, [%rd1];
	shl.b32 	%r19, %r13, 10;
	or.b32  	%r20, %r12, %r19;
	mul.wide.u32 	%rd13, %r20, 4;
	add.s64 	%rd2, %rd11, %rd13;
	ld.global.v4.f32 	{%f184, %f185, %f186, %f187}, [%rd2];
	shl.b32 	%r21, %r8, 4;
	mov.u32 	%r22, _ZZ11mysgemm_v10iiifPfS_fS_E4sa10;
	add.s32 	%r1, %r22, %r21;
	st.shared.v4.f32 	[%r1], {%f180, %f181, %f182, %f183};
	shl.b32 	%r23, %r13, 2;
	shl.b32 	%r24, %r8, 11;
	and.b32  	%r25, %r24, 2048;
	or.b32  	%r26, %r25, %r23;
	mov.u32 	%r27, _ZZ11mysgemm_v10iiifPfS_fS_E4sb10;
	add.s32 	%r2, %r27, %r26;
	st.shared.f32 	[%r2], %f184;
	st.shared.f32 	[%r2+512], %f185;
	st.shared.f32 	[%r2+1024], %f186;
	st.shared.f32 	[%r2+1536], %f187;
	bar.sync 	0;
	and.b32  	%r28, %r11, 384;
	shl.b32 	%r29, %r8, 5;
	and.b32  	%r30, %r29, 96;
	or.b32  	%r31, %r30, %r28;
	add.s32 	%r3, %r22, %r31;
	ld.shared.v4.f32 	{%f958, %f959, %f960, %f961}, [%r3];
	ld.shared.v4.f32 	{%f950, %f951, %f952, %f953}, [%r3+16];
	shl.b32 	%r32, %r8, 3;
	and.b32  	%r33, %r32, 224;
	and.b32  	%r34, %r23, 1792;
	or.b32  	%r35, %r33, %r34;
	add.s32 	%r4, %r27, %r35;
	ld.shared.v4.f32 	{%f957, %f956, %f955, %f954}, [%r4];
	ld.shared.v4.f32 	{%f965, %f964, %f963, %f962}, [%r4+16];
	mov.f32 	%f966, 0f00000000;
	mov.b32 	%r56, 1;
	mov.f32 	%f967, %f966;
	mov.f32 	%f968, %f966;
	mov.f32 	%f969, %f966;
	mov.f32 	%f970, %f966;
	mov.f32 	%f971, %f966;
	mov.f32 	%f972, %f966;
	mov.f32 	%f973, %f966;
	mov.f32 	%f974, %f966;
	mov.f32 	%f975, %f966;
	mov.f32 	%f976, %f966;
	mov.f32 	%f977, %f966;
	mov.f32 	%f978, %f966;
	mov.f32 	%f979, %f966;
	mov.f32 	%f980, %f966;
	mov.f32 	%f981, %f966;
	mov.f32 	%f982, %f966;
	mov.f32 	%f983, %f966;
	mov.f32 	%f984, %f966;
	mov.f32 	%f985, %f966;
	mov.f32 	%f986, %f966;
	mov.f32 	%f987, %f966;
	mov.f32 	%f988, %f966;
	mov.f32 	%f989, %f966;
	mov.f32 	%f990, %f966;
	mov.f32 	%f991, %f966;
	mov.f32 	%f992, %f966;
	mov.f32 	%f993, %f966;
	mov.f32 	%f994, %f966;
	mov.f32 	%f995, %f966;
	mov.f32 	%f996, %f966;
	mov.f32 	%f997, %f966;
	mov.f32 	%f998, %f966;
	mov.f32 	%f999, %f966;
	mov.f32 	%f1000, %f966;
	mov.f32 	%f1001, %f966;
	mov.f32 	%f1002, %f966;
	mov.f32 	%f1003, %f966;
	mov.f32 	%f1004, %f966;
	mov.f32 	%f1005, %f966;
	mov.f32 	%f1006, %f966;
	mov.f32 	%f1007, %f966;
	mov.f32 	%f1008, %f966;
	mov.f32 	%f1009, %f966;
	mov.f32 	%f1010, %f966;
	mov.f32 	%f1011, %f966;
	mov.f32 	%f1012, %f966;
	mov.f32 	%f1013, %f966;
	mov.f32 	%f1014, %f966;
	mov.f32 	%f1015, %f966;
	mov.f32 	%f1016, %f966;
	mov.f32 	%f1017, %f966;
	mov.f32 	%f1018, %f966;
	mov.f32 	%f1019, %f966;
	mov.f32 	%f1020, %f966;
	mov.f32 	%f1021, %f966;
	mov.f32 	%f1022, %f966;
	mov.f32 	%f1023, %f966;
	mov.f32 	%f1024, %f966;
	mov.f32 	%f1025, %f966;
	mov.f32 	%f1026, %f966;
	mov.f32 	%f1027, %f966;
	mov.f32 	%f1028, %f966;
	mov.f32 	%f1029, %f966;
$L__BB2_1:
	shl.b32 	%r36, %r56, 16;
	and.b32  	%r37, %r36, 8323072;
	shl.b32 	%r38, %r56, 3;
	and.b32  	%r39, %r38, 1016;
	mul.wide.u32 	%rd14, %r37, 4;
	add.s64 	%rd15, %rd1, %rd14;
	mul.wide.u32 	%rd16, %r39, 4;
	add.s64 	%rd17, %rd2, %rd16;
	ld.global.v4.f32 	{%f188, %f189, %f190, %f191}, [%rd17];
	ld.global.v4.f32 	{%f192, %f193, %f194, %f195}, [%rd15];
	ld.shared.v4.f32 	{%f196, %f197, %f198, %f199}, [%r3+512];
	ld.shared.v4.f32 	{%f200, %f201, %f202, %f203}, [%r3+528];
	ld.shared.v4.f32 	{%f204, %f205, %f206, %f207}, [%r4+512];
	ld.shared.v4.f32 	{%f208, %f209, %f210, %f211}, [%r4+528];
	fma.rn.f32 	%f212, %f958, %f957, %f1029;
	fma.rn.f32 	%f213, %f957, %f959, %f1028;
	fma.rn.f32 	%f214, %f960, %f957, %f1027;
	fma.rn.f32 	%f215, %f957, %f961, %f1026;
	fma.rn.f32 	%f216, %f950, %f957, %f1025;
	fma.rn.f32 	%f217, %f957, %f951, %f1024;
	fma.rn.f32 	%f218, %f952, %f957, %f1023;
	fma.rn.f32 	%f219, %f957, %f953, %f1022;
	fma.rn.f32 	%f220, %f958, %f956, %f1021;
	fma.rn.f32 	%f221, %f956, %f959, %f1020;
	fma.rn.f32 	%f222, %f960, %f956, %f1019;
	fma.rn.f32 	%f223, %f956, %f961, %f1018;
	fma.rn.f32 	%f224, %f950, %f956, %f1017;
	fma.rn.f32 	%f225, %f956, %f951, %f1016;
	fma.rn.f32 	%f226, %f952, %f956, %f1015;
	fma.rn.f32 	%f227, %f956, %f953, %f1014;
	fma.rn.f32 	%f228, %f958, %f955, %f1013;
	fma.rn.f32 	%f229, %f955, %f959, %f1012;
	fma.rn.f32 	%f230, %f960, %f955, %f1011;
	fma.rn.f32 	%f231, %f955, %f961, %f1010;
	fma.rn.f32 	%f232, %f950, %f955, %f1009;
	fma.rn.f32 	%f233, %f955, %f951, %f1008;
	fma.rn.f32 	%f234, %f952, %f955, %f1007;
	fma.rn.f32 	%f235, %f955, %f953, %f1006;
	fma.rn.f32 	%f236, %f958, %f954, %f1005;
	fma.rn.f32 	%f237, %f954, %f959, %f1004;
	fma.rn.f32 	%f238, %f960, %f954, %f1003;
	fma.rn.f32 	%f239, %f954, %f961, %f1002;
	fma.rn.f32 	%f240, %f950, %f954, %f1001;
	fma.rn.f32 	%f241, %f954, %f951, %f1000;
	fma.rn.f32 	%f242, %f952, %f954, %f999;
	fma.rn.f32 	%f243, %f954, %f953, %f998;
	fma.rn.f32 	%f244, %f958, %f965, %f997;
	fma.rn.f32 	%f245, %f965, %f959, %f996;
	fma.rn.f32 	%f246, %f960, %f965, %f995;
	fma.rn.f32 	%f247, %f965, %f961, %f994;
	fma.rn.f32 	%f248, %f950, %f965, %f993;
	fma.rn.f32 	%f249, %f965, %f951, %f992;
	fma.rn.f32 	%f250, %f952, %f965, %f991;
	fma.rn.f32 	%f251, %f965, %f953, %f990;
	fma.rn.f32 	%f252, %f958, %f964, %f989;
	fma.rn.f32 	%f253, %f964, %f959, %f988;
	fma.rn.f32 	%f254, %f960, %f964, %f987;
	fma.rn.f32 	%f255, %f964, %f961, %f986;
	fma.rn.f32 	%f256, %f950, %f964, %f985;
	fma.rn.f32 	%f257, %f964, %f951, %f984;
	fma.rn.f32 	%f258, %f952, %f964, %f983;
	fma.rn.f32 	%f259, %f964, %f953, %f982;
	fma.rn.f32 	%f260, %f958, %f963, %f981;
	fma.rn.f32 	%f261, %f963, %f959, %f980;
	fma.rn.f32 	%f262, %f960, %f963, %f979;
	fma.rn.f32 	%f263, %f963, %f961, %f978;
	fma.rn.f32 	%f264, %f950, %f963, %f977;
	fma.rn.f32 	%f265, %f963, %f951, %f976;
	fma.rn.f32 	%f266, %f952, %f963, %f975;
	fma.rn.f32 	%f267, %f963, %f953, %f974;
	fma.rn.f32 	%f268, %f958, %f962, %f973;
	fma.rn.f32 	%f269, %f962, %f959, %f972;
	fma.rn.f32 	%f270, %f960, %f962, %f971;
	fma.rn.f32 	%f271, %f962, %f961, %f970;
	fma.rn.f32 	%f272, %f950, %f962, %f969;
	fma.rn.f32 	%f273, %f962, %f951, %f968;
	fma.rn.f32 	%f274, %f952, %f962, %f967;
	fma.rn.f32 	%f275, %f962, %f953, %f966;
	ld.shared.v4.f32 	{%f276, %f277, %f278, %f279}, [%r3+1024];
	ld.shared.v4.f32 	{%f280, %f281, %f282, %f283}, [%r3+1040];
	ld.shared.v4.f32 	{%f284, %f285, %f286, %f287}, [%r4+1024];
	ld.shared.v4.f32 	{%f288, %f289, %f290, %f291}, [%r4+1040];
	fma.rn.f32 	%f292, %f196, %f204, %f212;
	fma.rn.f32 	%f293, %f204, %f197, %f213;
	fma.rn.f32 	%f294, %f198, %f204, %f214;
	fma.rn.f32 	%f295, %f204, %f199, %f215;
	fma.rn.f32 	%f296, %f200, %f204, %f216;
	fma.rn.f32 	%f297, %f204, %f201, %f217;
	fma.rn.f32 	%f298, %f202, %f204, %f218;
	fma.rn.f32 	%f299, %f204, %f203, %f219;
	fma.rn.f32 	%f300, %f196, %f205, %f220;
	fma.rn.f32 	%f301, %f205, %f197, %f221;
	fma.rn.f32 	%f302, %f198, %f205, %f222;
	fma.rn.f32 	%f303, %f205, %f199, %f223;
	fma.rn.f32 	%f304, %f200, %f205, %f224;
	fma.rn.f32 	%f305, %f205, %f201, %f225;
	fma.rn.f32 	%f306, %f202, %f205, %f226;
	fma.rn.f32 	%f307, %f205, %f203, %f227;
	fma.rn.f32 	%f308, %f196, %f206, %f228;
	fma.rn.f32 	%f309, %f206, %f197, %f229;
	fma.rn.f32 	%f310, %f198, %f206, %f230;
	fma.rn.f32 	%f311, %f206, %f199, %f231;
	fma.rn.f32 	%f312, %f200, %f206, %f232;
	fma.rn.f32 	%f313, %f206, %f201, %f233;
	fma.rn.f32 	%f314, %f202, %f206, %f234;
	fma.rn.f32 	%f315, %f206, %f203, %f235;
	fma.rn.f32 	%f316, %f196, %f207, %f236;
	fma.rn.f32 	%f317, %f207, %f197, %f237;
	fma.rn.f32 	%f318, %f198, %f207, %f238;
	fma.rn.f32 	%f319, %f207, %f199, %f239;
	fma.rn.f32 	%f320, %f200, %f207, %f240;
	fma.rn.f32 	%f321, %f207, %f201, %f241;
	fma.rn.f32 	%f322, %f202, %f207, %f242;
	fma.rn.f32 	%f323, %f207, %f203, %f243;
	fma.rn.f32 	%f324, %f196, %f208, %f244;
	fma.rn.f32 	%f325, %f208, %f197, %f245;
	fma.rn.f32 	%f326, %f198, %f208, %f246;
	fma.rn.f32 	%f327, %f208, %f199, %f247;
	fma.rn.f32 	%f328, %f200, %f208, %f248;
	fma.rn.f32 	%f329, %f208, %f201, %f249;
	fma.rn.f32 	%f330, %f202, %f208, %f250;
	fma.rn.f32 	%f331, %f208, %f203, %f251;
	fma.rn.f32 	%f332, %f196, %f209, %f252;
	fma.rn.f32 	%f333, %f209, %f197, %f253;
	fma.rn.f32 	%f334, %f198, %f209, %f254;
	fma.rn.f32 	%f335, %f209, %f199, %f255;
	fma.rn.f32 	%f336, %f200, %f209, %f256;
	fma.rn.f32 	%f337, %f209, %f201, %f257;
	fma.rn.f32 	%f338, %f202, %f209, %f258;
	fma.rn.f32 	%f339, %f209, %f203, %f259;
	fma.rn.f32 	%f340, %f196, %f210, %f260;
	fma.rn.f32 	%f341, %f210, %f197, %f261;
	fma.rn.f32 	%f342, %f198, %f210, %f262;
	fma.rn.f32 	%f343, %f210, %f199, %f263;
	fma.rn.f32 	%f344, %f200, %f210, %f264;
	fma.rn.f32 	%f345, %f210, %f201, %f265;
	fma.rn.f32 	%f346, %f202, %f210, %f266;
	fma.rn.f32 	%f347, %f210, %f203, %f267;
	fma.rn.f32 	%f348, %f196, %f211, %f268;
	fma.rn.f32 	%f349, %f211, %f197, %f269;
	fma.rn.f32 	%f350, %f198, %f211, %f270;
	fma.rn.f32 	%f351, %f211, %f199, %f271;
	fma.rn.f32 	%f352, %f200, %f211, %f272;
	fma.rn.f32 	%f353, %f211, %f201, %f273;
	fma.rn.f32 	%f354, %f202, %f211, %f274;
	fma.rn.f32 	%f355, %f211, %f203, %f275;
	ld.shared.v4.f32 	{%f356, %f357, %f358, %f359}, [%r3+1536];
	ld.shared.v4.f32 	{%f360, %f361, %f362, %f363}, [%r3+1552];
	ld.shared.v4.f32 	{%f364, %f365, %f366, %f367}, [%r4+1536];
	ld.shared.v4.f32 	{%f368, %f369, %f370, %f371}, [%r4+1552];
	fma.rn.f32 	%f372, %f276, %f284, %f292;
	fma.rn.f32 	%f373, %f284, %f277, %f293;
	fma.rn.f32 	%f374, %f278, %f284, %f294;
	fma.rn.f32 	%f375, %f284, %f279, %f295;
	fma.rn.f32 	%f376, %f280, %f284, %f296;
	fma.rn.f32 	%f377, %f284, %f281, %f297;
	fma.rn.f32 	%f378, %f282, %f284, %f298;
	fma.rn.f32 	%f379, %f284, %f283, %f299;
	fma.rn.f32 	%f380, %f276, %f285, %f300;
	fma.rn.f32 	%f381, %f285, %f277, %f301;
	fma.rn.f32 	%f382, %f278, %f285, %f302;
	fma.rn.f32 	%f383, %f285, %f279, %f303;
	fma.rn.f32 	%f384, %f280, %f285, %f304;
	fma.rn.f32 	%f385, %f285, %f281, %f305;
	fma.rn.f32 	%f386, %f282, %f285, %f306;
	fma.rn.f32 	%f387, %f285, %f283, %f307;
	fma.rn.f32 	%f388, %f276, %f286, %f308;
	fma.rn.f32 	%f389, %f286, %f277, %f309;
	fma.rn.f32 	%f390, %f278, %f286, %f310;
	fma.rn.f32 	%f391, %f286, %f279, %f311;
	fma.rn.f32 	%f392, %f280, %f286, %f312;
	fma.rn.f32 	%f393, %f286, %f281, %f313;
	fma.rn.f32 	%f394, %f282, %f286, %f314;
	fma.rn.f32 	%f395, %f286, %f283, %f315;
	fma.rn.f32 	%f396, %f276, %f287, %f316;
	fma.rn.f32 	%f397, %f287, %f277, %f317;
	fma.rn.f32 	%f398, %f278, %f287, %f318;
	fma.rn.f32 	%f399, %f287, %f279, %f319;
	fma.rn.f32 	%f400, %f280, %f287, %f320;
	fma.rn.f32 	%f401, %f287, %f281, %f321;
	fma.rn.f32 	%f402, %f282, %f287, %f322;
	fma.rn.f32 	%f403, %f287, %f283, %f323;
	fma.rn.f32 	%f404, %f276, %f288, %f324;
	fma.rn.f32 	%f405, %f288, %f277, %f325;
	fma.rn.f32 	%f406, %f278, %f288, %f326;
	fma.rn.f32 	%f407, %f288, %f279, %f327;
	fma.rn.f32 	%f408, %f280, %f288, %f328;
	fma.rn.f32 	%f409, %f288, %f281, %f329;
	fma.rn.f32 	%f410, %f282, %f288, %f330;
	fma.rn.f32 	%f411, %f288, %f283, %f331;
	fma.rn.f32 	%f412, %f276, %f289, %f332;
	fma.rn.f32 	%f413, %f289, %f277, %f333;
	fma.rn.f32 	%f414, %f278, %f289, %f334;
	fma.rn.f32 	%f415, %f289, %f279, %f335;
	fma.rn.f32 	%f416, %f280, %f289, %f336;
	fma.rn.f32 	%f417, %f289, %f281, %f337;
	fma.rn.f32 	%f418, %f282, %f289, %f338;
	fma.rn.f32 	%f419, %f289, %f283, %f339;
	fma.rn.f32 	%f420, %f276, %f290, %f340;
	fma.rn.f32 	%f421, %f290, %f277, %f341;
	fma.rn.f32 	%f422, %f278, %f290, %f342;
	fma.rn.f32 	%f423, %f290, %f279, %f343;
	fma.rn.f32 	%f424, %f280, %f290, %f344;
	fma.rn.f32 	%f425, %f290, %f281, %f345;
	fma.rn.f32 	%f426, %f282, %f290, %f346;
	fma.rn.f32 	%f427, %f290, %f283, %f347;
	fma.rn.f32 	%f428, %f276, %f291, %f348;
	fma.rn.f32 	%f429, %f291, %f277, %f349;
	fma.rn.f32 	%f430, %f278, %f291, %f350;
	fma.rn.f32 	%f431, %f291, %f279, %f351;
	fma.rn.f32 	%f432, %f280, %f291, %f352;
	fma.rn.f32 	%f433, %f291, %f281, %f353;
	fma.rn.f32 	%f434, %f282, %f291, %f354;
	fma.rn.f32 	%f435, %f291, %f283, %f355;
	ld.shared.v4.f32 	{%f436, %f437, %f438, %f439}, [%r3+2048];
	ld.shared.v4.f32 	{%f440, %f441, %f442, %f443}, [%r3+2064];
	ld.shared.v4.f32 	{%f444, %f445, %f446, %f447}, [%r4+2048];
	ld.shared.v4.f32 	{%f448, %f449, %f450, %f451}, [%r4+2064];
	fma.rn.f32 	%f452, %f356, %f364, %f372;
	fma.rn.f32 	%f453, %f364, %f357, %f373;
	fma.rn.f32 	%f454, %f358, %f364, %f374;
	fma.rn.f32 	%f455, %f364, %f359, %f375;
	fma.rn.f32 	%f456, %f360, %f364, %f376;
	fma.rn.f32 	%f457, %f364, %f361, %f377;
	fma.rn.f32 	%f458, %f362, %f364, %f378;
	fma.rn.f32 	%f459, %f364, %f363, %f379;
	fma.rn.f32 	%f460, %f356, %f365, %f380;
	fma.rn.f32 	%f461, %f365, %f357, %f381;
	fma.rn.f32 	%f462, %f358, %f365, %f382;
	fma.rn.f32 	%f463, %f365, %f359, %f383;
	fma.rn.f32 	%f464, %f360, %f365, %f384;
	fma.rn.f32 	%f465, %f365, %f361, %f385;
	fma.rn.f32 	%f466, %f362, %f365, %f386;
	fma.rn.f32 	%f467, %f365, %f363, %f387;
	fma.rn.f32 	%f468, %f356, %f366, %f388;
	fma.rn.f32 	%f469, %f366, %f357, %f389;
	fma.rn.f32 	%f470, %f358, %f366, %f390;
	fma.rn.f32 	%f471, %f366, %f359, %f391;
	fma.rn.f32 	%f472, %f360, %f366, %f392;
	fma.rn.f32 	%f473, %f366, %f361, %f393;
	fma.rn.f32 	%f474, %f362, %f366, %f394;
	fma.rn.f32 	%f475, %f366, %f363, %f395;
	fma.rn.f32 	%f476, %f356, %f367, %f396;
	fma.rn.f32 	%f477, %f367, %f357, %f397;
	fma.rn.f32 	%f478, %f358, %f367, %f398;
	fma.rn.f32 	%f479, %f367, %f359, %f399;
	fma.rn.f32 	%f480, %f360, %f367, %f400;
	fma.rn.f32 	%f481, %f367, %f361, %f401;
	fma.rn.f32 	%f482, %f362, %f367, %f402;
	fma.rn.f32 	%f483, %f367, %f363, %f403;
	fma.rn.f32 	%f484, %f356, %f368, %f404;
	fma.rn.f32 	%f485, %f368, %f357, %f405;
	fma.rn.f32 	%f486, %f358, %f368, %f406;
	fma.rn.f32 	%f487, %f368, %f359, %f407;
	fma.rn.f32 	%f488, %f360, %f368, %f408;
	fma.rn.f32 	%f489, %f368, %f361, %f409;
	fma.rn.f32 	%f490, %f362, %f368, %f410;
	fma.rn.f32 	%f491, %f368, %f363, %f411;
	fma.rn.f32 	%f492, %f356, %f369, %f412;
	fma.rn.f32 	%f493, %f369, %f357, %f413;
	fma.rn.f32 	%f494, %f358, %f369, %f414;
	fma.rn.f32 	%f495, %f369, %f359, %f415;
	fma.rn.f32 	%f496, %f360, %f369, %f416;
	fma.rn.f32 	%f497, %f369, %f361, %f417;
	fma.rn.f32 	%f498, %f362, %f369, %f418;
	fma.rn.f32 	%f499, %f369, %f363, %f419;
	fma.rn.f32 	%f500, %f356, %f370, %f420;
	fma.rn.f32 	%f501, %f370, %f357, %f421;
	fma.rn.f32 	%f502, %f358, %f370, %f422;
	fma.rn.f32 	%f503, %f370, %f359, %f423;
	fma.rn.f32 	%f504, %f360, %f370, %f424;
	fma.rn.f32 	%f505, %f370, %f361, %f425;
	fma.rn.f32 	%f506, %f362, %f370, %f426;
	fma.rn.f32 	%f507, %f370, %f363, %f427;
	fma.rn.f32 	%f508, %f356, %f371, %f428;
	fma.rn.f32 	%f509, %f371, %f357, %f429;
	fma.rn.f32 	%f510, %f358, %f371, %f430;
	fma.rn.f32 	%f511, %f371, %f359, %f431;
	fma.rn.f32 	%f512, %f360, %f371, %f432;
	fma.rn.f32 	%f513, %f371, %f361, %f433;
	fma.rn.f32 	%f514, %f362, %f371, %f434;
	fma.rn.f32 	%f515, %f371, %f363, %f435;
	ld.shared.v4.f32 	{%f516, %f517, %f518, %f519}, [%r3+2560];
	ld.shared.v4.f32 	{%f520, %f521, %f522, %f523}, [%r3+2576];
	ld.shared.v4.f32 	{%f524, %f525, %f526, %f527}, [%r4+2560];
	ld.shared.v4.f32 	{%f528, %f529, %f530, %f531}, [%r4+2576];
	fma.rn.f32 	%f532, %f436, %f444, %f452;
	fma.rn.f32 	%f533, %f444, %f437, %f453;
	fma.rn.f32 	%f534, %f438, %f444, %f454;
	fma.rn.f32 	%f535, %f444, %f439, %f455;
	fma.rn.f32 	%f536, %f440, %f444, %f456;
	fma.rn.f32 	%f537, %f444, %f441, %f457;
	fma.rn.f32 	%f538, %f442, %f444, %f458;
	fma.rn.f32 	%f539, %f444, %f443, %f459;
	fma.rn.f32 	%f540, %f436, %f445, %f460;
	fma.rn.f32 	%f541, %f445, %f437, %f461;
	fma.rn.f32 	%f542, %f438, %f445, %f462;
	fma.rn.f32 	%f543, %f445, %f439, %f463;
	fma.rn.f32 	%f544, %f440, %f445, %f464;
	fma.rn.f32 	%f545, %f445, %f441, %f465;
	fma.rn.f32 	%f546, %f442, %f445, %f466;
	fma.rn.f32 	%f547, %f445, %f443, %f467;
	fma.rn.f32 	%f548, %f436, %f446, %f468;
	fma.rn.f32 	%f549, %f446, %f437, %f469;
	fma.rn.f32 	%f550, %f438, %f446, %f470;
	fma.rn.f32 	%f551, %f446, %f439, %f471;
	fma.rn.f32 	%f552, %f440, %f446, %f472;
	fma.rn.f32 	%f553, %f446, %f441, %f473;
	fma.rn.f32 	%f554, %f442, %f446, %f474;
	fma.rn.f32 	%f555, %f446, %f443, %f475;
	fma.rn.f32 	%f556, %f436, %f447, %f476;
	fma.rn.f32 	%f557, %f447, %f437, %f477;
	fma.rn.f32 	%f558, %f438, %f447, %f478;
	fma.rn.f32 	%f559, %f447, %f439, %f479;
	fma.rn.f32 	%f560, %f440, %f447, %f480;
	fma.rn.f32 	%f561, %f447, %f441, %f481;
	fma.rn.f32 	%f562, %f442, %f447, %f482;
	fma.rn.f32 	%f563, %f447, %f443, %f483;
	fma.rn.f32 	%f564, %f436, %f448, %f484;
	fma.rn.f32 	%f565, %f448, %f437, %f485;
	fma.rn.f32 	%f566, %f438, %f448, %f486;
	fma.rn.f32 	%f567, %f448, %f439, %f487;
	fma.rn.f32 	%f568, %f440, %f448, %f488;
	fma.rn.f32 	%f569, %f448, %f441, %f489;
	fma.rn.f32 	%f570, %f442, %f448, %f490;
	fma.rn.f32 	%f571, %f448, %f443, %f491;
	fma.rn.f32 	%f572, %f436, %f449, %f492;
	fma.rn.f32 	%f573, %f449, %f437, %f493;
	fma.rn.f32 	%f574, %f438, %f449, %f494;
	fma.rn.f32 	%f575, %f449, %f439, %f495;
	fma.rn.f32 	%f576, %f440, %f449, %f496;
	fma.rn.f32 	%f577, %f449, %f441, %f497;
	fma.rn.f32 	%f578, %f442, %f449, %f498;
	fma.rn.f32 	%f579, %f449, %f443, %f499;
	fma.rn.f32 	%f580, %f436, %f450, %f500;
	fma.rn.f32 	%f581, %f450, %f437, %f501;
	fma.rn.f32 	%f582, %f438, %f450, %f502;
	fma.rn.f32 	%f583, %f450, %f439, %f503;
	fma.rn.f32 	%f584, %f440, %f450, %f504;
	fma.rn.f32 	%f585, %f450, %f441, %f505;
	fma.rn.f32 	%f586, %f442, %f450, %f506;
	fma.rn.f32 	%f587, %f450, %f443, %f507;
	fma.rn.f32 	%f588, %f436, %f451, %f508;
	fma.rn.f32 	%f589, %f451, %f437, %f509;
	fma.rn.f32 	%f590, %f438, %f451, %f510;
	fma.rn.f32 	%f591, %f451, %f439, %f511;
	fma.rn.f32 	%f592, %f440, %f451, %f512;
	fma.rn.f32 	%f593, %f451, %f441, %f513;
	fma.rn.f32 	%f594, %f442, %f451, %f514;
	fma.rn.f32 	%f595, %f451, %f443, %f515;
	ld.shared.v4.f32 	{%f596, %f597, %f598, %f599}, [%r3+3072];
	ld.shared.v4.f32 	{%f600, %f601, %f602, %f603}, [%r3+3088];
	ld.shared.v4.f32 	{%f604, %f605, %f606, %f607}, [%r4+3072];
	ld.shared.v4.f32 	{%f608, %f609, %f610, %f611}, [%r4+3088];
	fma.rn.f32 	%f612, %f516, %f524, %f532;
	fma.rn.f32 	%f613, %f524, %f517, %f533;
	fma.rn.f32 	%f614, %f518, %f524, %f534;
	fma.rn.f32 	%f615, %f524, %f519, %f535;
	fma.rn.f32 	%f616, %f520, %f524, %f536;
	fma.rn.f32 	%f617, %f524, %f521, %f537;
	fma.rn.f32 	%f618, %f522, %f524, %f538;
	fma.rn.f32 	%f619, %f524, %f523, %f539;
	fma.rn.f32 	%f620, %f516, %f525, %f540;
	fma.rn.f32 	%f621, %f525, %f517, %f541;
	fma.rn.f32 	%f622, %f518, %f525, %f542;
	fma.rn.f32 	%f623, %f525, %f519, %f543;
	fma.rn.f32 	%f624, %f520, %f525, %f544;
	fma.rn.f32 	%f625, %f525, %f521, %f545;
	fma.rn.f32 	%f626, %f522, %f525, %f546;
	fma.rn.f32 	%f627, %f525, %f523, %f547;
	fma.rn.f32 	%f628, %f516, %f526, %f548;
	fma.rn.f32 	%f629, %f526, %f517, %f549;
	fma.rn.f32 	%f630, %f518, %f526, %f550;
	fma.rn.f32 	%f631, %f526, %f519, %f551;
	fma.rn.f32 	%f632, %f520, %f526, %f552;
	fma.rn.f32 	%f633, %f526, %f521, %f553;
	fma.rn.f32 	%f634, %f522, %f526, %f554;
	fma.rn.f32 	%f635, %f526, %f523, %f555;
	fma.rn.f32 	%f636, %f516, %f527, %f556;
	fma.rn.f32 	%f637, %f527, %f517, %f557;
	fma.rn.f32 	%f638, %f518, %f527, %f558;
	fma.rn.f32 	%f639, %f527, %f519, %f559;
	fma.rn.f32 	%f640, %f520, %f527, %f560;
	fma.rn.f32 	%f641, %f527, %f521, %f561;
	fma.rn.f32 	%f642, %f522, %f527, %f562;
	fma.rn.f32 	%f643, %f527, %f523, %f563;
	fma.rn.f32 	%f644, %f516, %f528, %f564;
	fma.rn.f32 	%f645, %f528, %f517, %f565;
	fma.rn.f32 	%f646, %f518, %f528, %f566;
	fma.rn.f32 	%f647, %f528, %f519, %f567;
	fma.rn.f32 	%f648, %f520, %f528, %f568;
	fma.rn.f32 	%f649, %f528, %f521, %f569;
	fma.rn.f32 	%f650, %f522, %f528, %f570;
	fma.rn.f32 	%f651, %f528, %f523, %f571;
	fma.rn.f32 	%f652, %f516, %f529, %f572;
	fma.rn.f32 	%f653, %f529, %f517, %f573;
	fma.rn.f32 	%f654, %f518, %f529, %f574;
	fma.rn.f32 	%f655, %f529, %f519, %f575;
	fma.rn.f32 	%f656, %f520, %f529, %f576;
	fma.rn.f32 	%f657, %f529, %f521, %f577;
	fma.rn.f32 	%f658, %f522, %f529, %f578;
	fma.rn.f32 	%f659, %f529, %f523, %f579;
	fma.rn.f32 	%f660, %f516, %f530, %f580;
	fma.rn.f32 	%f661, %f530, %f517, %f581;
	fma.rn.f32 	%f662, %f518, %f530, %f582;
	fma.rn.f32 	%f663, %f530, %f519, %f583;
	fma.rn.f32 	%f664, %f520, %f530, %f584;
	fma.rn.f32 	%f665, %f530, %f521, %f585;
	fma.rn.f32 	%f666, %f522, %f530, %f586;
	fma.rn.f32 	%f667, %f530, %f523, %f587;
	fma.rn.f32 	%f668, %f516, %f531, %f588;
	fma.rn.f32 	%f669, %f531, %f517, %f589;
	fma.rn.f32 	%f670, %f518, %f531, %f590;
	fma.rn.f32 	%f671, %f531, %f519, %f591;
	fma.rn.f32 	%f672, %f520, %f531, %f592;
	fma.rn.f32 	%f673, %f531, %f521, %f593;
	fma.rn.f32 	%f674, %f522, %f531, %f594;
	fma.rn.f32 	%f675, %f531, %f523, %f595;
	ld.shared.v4.f32 	{%f676, %f677, %f678, %f679}, [%r3+3584];
	ld.shared.v4.f32 	{%f680, %f681, %f682, %f683}, [%r3+3600];
	ld.shared.v4.f32 	{%f684, %f685, %f686, %f687}, [%r4+3584];
	ld.shared.v4.f32 	{%f688, %f689, %f690, %f691}, [%r4+3600];
	fma.rn.f32 	%f692, %f596, %f604, %f612;
	fma.rn.f32 	%f693, %f604, %f597, %f613;
	fma.rn.f32 	%f694, %f598, %f604, %f614;
	fma.rn.f32 	%f695, %f604, %f599, %f615;
	fma.rn.f32 	%f696, %f600, %f604, %f616;
	fma.rn.f32 	%f697, %f604, %f601, %f617;
	fma.rn.f32 	%f698, %f602, %f604, %f618;
	fma.rn.f32 	%f699, %f604, %f603, %f619;
	fma.rn.f32 	%f700, %f596, %f605, %f620;
	fma.rn.f32 	%f701, %f605, %f597, %f621;
	fma.rn.f32 	%f702, %f598, %f605, %f622;
	fma.rn.f32 	%f703, %f605, %f599, %f623;
	fma.rn.f32 	%f704, %f600, %f605, %f624;
	fma.rn.f32 	%f705, %f605, %f601, %f625;
	fma.rn.f32 	%f706, %f602, %f605, %f626;
	fma.rn.f32 	%f707, %f605, %f603, %f627;
	fma.rn.f32 	%f708, %f596, %f606, %f628;
	fma.rn.f32 	%f709, %f606, %f597, %f629;
	fma.rn.f32 	%f710, %f598, %f606, %f630;
	fma.rn.f32 	%f711, %f606, %f599, %f631;
	fma.rn.f32 	%f712, %f600, %f606, %f632;
	fma.rn.f32 	%f713, %f606, %f601, %f633;
	fma.rn.f32 	%f714, %f602, %f606, %f634;
	fma.rn.f32 	%f715, %f606, %f603, %f635;
	fma.rn.f32 	%f716, %f596, %f607, %f636;
	fma.rn.f32 	%f717, %f607, %f597, %f637;
	fma.rn.f32 	%f718, %f598, %f607, %f638;
	fma.rn.f32 	%f719, %f607, %f599, %f639;
	fma.rn.f32 	%f720, %f600, %f607, %f640;
	fma.rn.f32 	%f721, %f607, %f601, %f641;
	fma.rn.f32 	%f722, %f602, %f607, %f642;
	fma.rn.f32 	%f723, %f607, %f603, %f643;
	fma.rn.f32 	%f724, %f596, %f608, %f644;
	fma.rn.f32 	%f725, %f608, %f597, %f645;
	fma.rn.f32 	%f726, %f598, %f608, %f646;
	fma.rn.f32 	%f727, %f608, %f599, %f647;
	fma.rn.f32 	%f728, %f600, %f608, %f648;
	fma.rn.f32 	%f729, %f608, %f601, %f649;
	fma.rn.f32 	%f730, %f602, %f608, %f650;
	fma.rn.f32 	%f731, %f608, %f603, %f651;
	fma.rn.f32 	%f732, %f596, %f609, %f652;
	fma.rn.f32 	%f733, %f609, %f597, %f653;
	fma.rn.f32 	%f734, %f598, %f609, %f654;
	fma.rn.f32 	%f735, %f609, %f599, %f655;
	fma.rn.f32 	%f736, %f600, %f609, %f656;
	fma.rn.f32 	%f737, %f609, %f601, %f657;
	fma.rn.f32 	%f738, %f602, %f609, %f658;
	fma.rn.f32 	%f739, %f609, %f603, %f659;
	fma.rn.f32 	%f740, %f596, %f610, %f660;
	fma.rn.f32 	%f741, %f610, %f597, %f661;
	fma.rn.f32 	%f742, %f598, %f610, %f662;
	fma.rn.f32 	%f743, %f610, %f599, %f663;
	fma.rn.f32 	%f744, %f600, %f610, %f664;
	fma.rn.f32 	%f745, %f610, %f601, %f665;
	fma.rn.f32 	%f746, %f602, %f610, %f666;
	fma.rn.f32 	%f747, %f610, %f603, %f667;
	fma.rn.f32 	%f748, %f596, %f611, %f668;
	fma.rn.f32 	%f749, %f611, %f597, %f669;
	fma.rn.f32 	%f750, %f598, %f611, %f670;
	fma.rn.f32 	%f751, %f611, %f599, %f671;
	fma.rn.f32 	%f752, %f600, %f611, %f672;
	fma.rn.f32 	%f753, %f611, %f601, %f673;
	fma.rn.f32 	%f754, %f602, %f611, %f674;
	fma.rn.f32 	%f755, %f611, %f603, %f675;
	fma.rn.f32 	%f1029, %f676, %f684, %f692;
	fma.rn.f32 	%f1028, %f684, %f677, %f693;
	fma.rn.f32 	%f1027, %f678, %f684, %f694;
	fma.rn.f32 	%f1026, %f684, %f679, %f695;
	fma.rn.f32 	%f1025, %f680, %f684, %f696;
	fma.rn.f32 	%f1024, %f684, %f681, %f697;
	fma.rn.f32 	%f1023, %f682, %f684, %f698;
	fma.rn.f32 	%f1022, %f684, %f683, %f699;
	fma.rn.f32 	%f1021, %f676, %f685, %f700;
	fma.rn.f32 	%f1020, %f685, %f677, %f701;
	fma.rn.f32 	%f1019, %f678, %f685, %f702;
	fma.rn.f32 	%f1018, %f685, %f679, %f703;
	fma.rn.f32 	%f1017, %f680, %f685, %f704;
	fma.rn.f32 	%f1016, %f685, %f681, %f705;
	fma.rn.f32 	%f1015, %f682, %f685, %f706;
	fma.rn.f32 	%f1014, %f685, %f683, %f707;
	fma.rn.f32 	%f1013, %f676, %f686, %f708;
	fma.rn.f32 	%f1012, %f686, %f677, %f709;
	fma.rn.f32 	%f1011, %f678, %f686, %f710;
	fma.rn.f32 	%f1010, %f686, %f679, %f711;
	fma.rn.f32 	%f1009, %f680, %f686, %f712;
	fma.rn.f32 	%f1008, %f686, %f681, %f713;
	fma.rn.f32 	%f1007, %f682, %f686, %f714;
	fma.rn.f32 	%f1006, %f686, %f683, %f715;
	fma.rn.f32 	%f1005, %f676, %f687, %f716;
	fma.rn.f32 	%f1004, %f687, %f677, %f717;
	fma.rn.f32 	%f1003, %f678, %f687, %f718;
	fma.rn.f32 	%f1002, %f687, %f679, %f719;
	fma.rn.f32 	%f1001, %f680, %f687, %f720;
	fma.rn.f32 	%f1000, %f687, %f681, %f721;
	fma.rn.f32 	%f999, %f682, %f687, %f722;
	fma.rn.f32 	%f998, %f687, %f683, %f723;
	fma.rn.f32 	%f997, %f676, %f688, %f724;
	fma.rn.f32 	%f996, %f688, %f677, %f725;
	fma.rn.f32 	%f995, %f678, %f688, %f726;
	fma.rn.f32 	%f994, %f688, %f679, %f727;
	fma.rn.f32 	%f993, %f680, %f688, %f728;
	fma.rn.f32 	%f992, %f688, %f681, %f729;
	fma.rn.f32 	%f991, %f682, %f688, %f730;
	fma.rn.f32 	%f990, %f688, %f683, %f731;
	fma.rn.f32 	%f989, %f676, %f689, %f732;
	fma.rn.f32 	%f988, %f689, %f677, %f733;
	fma.rn.f32 	%f987, %f678, %f689, %f734;
	fma.rn.f32 	%f986, %f689, %f679, %f735;
	fma.rn.f32 	%f985, %f680, %f689, %f736;
	fma.rn.f32 	%f984, %f689, %f681, %f737;
	fma.rn.f32 	%f983, %f682, %f689, %f738;
	fma.rn.f32 	%f982, %f689, %f683, %f739;
	fma.rn.f32 	%f981, %f676, %f690, %f740;
	fma.rn.f32 	%f980, %f690, %f677, %f741;
	fma.rn.f32 	%f979, %f678, %f690, %f742;
	fma.rn.f32 	%f978, %f690, %f679, %f743;
	fma.rn.f32 	%f977, %f680, %f690, %f744;
	fma.rn.f32 	%f976, %f690, %f681, %f745;
	fma.rn.f32 	%f975, %f682, %f690, %f746;
	fma.rn.f32 	%f974, %f690, %f683, %f747;
	fma.rn.f32 	%f973, %f676, %f691, %f748;
	fma.rn.f32 	%f972, %f691, %f677, %f749;
	fma.rn.f32 	%f971, %f678, %f691, %f750;
	fma.rn.f32 	%f970, %f691, %f679, %f751;
	fma.rn.f32 	%f969, %f680, %f691, %f752;
	fma.rn.f32 	%f968, %f691, %f681, %f753;
	fma.rn.f32 	%f967, %f682, %f691, %f754;
	fma.rn.f32 	%f966, %f691, %f683, %f755;
	bar.sync 	0;
	st.shared.v4.f32 	[%r1], {%f192, %f193, %f194, %f195};
	st.shared.f32 	[%r2], %f188;
	st.shared.f32 	[%r2+512], %f189;
	st.shared.f32 	[%r2+1024], %f190;
	st.shared.f32 	[%r2+1536], %f191;
	bar.sync 	0;
	ld.shared.v4.f32 	{%f958, %f959, %f960, %f961}, [%r3];
	ld.shared.v4.f32 	{%f950, %f951, %f952, %f953}, [%r3+16];
	ld.shared.v4.f32 	{%f957, %f956, %f955, %f954}, [%r4];
	ld.shared.v4.f32 	{%f965, %f964, %f963, %f962}, [%r4+16];
	add.s32 	%r56, %r56, 1;
	setp.ne.s32 	%p1, %r56, 129;
	@%p1 bra 	$L__BB2_1;
	ld.param.u64 	%rd23, [_Z11mysgemm_v10iiifPfS_fS__param_7];
	ld.param.f32 	%f949, [_Z11mysgemm_v10iiifPfS_fS__param_6];
	ld.param.f32 	%f948, [_Z11mysgemm_v10iiifPfS_fS__param_3];
	mov.u32 	%r40, %tid.x;
	shl.b32 	%r41, %r40, 12;
	and.b32  	%r42, %r41, 3670016;
	shl.b32 	%r43, %r40, 14;
	and.b32  	%r44, %r43, 458752;
	or.b32  	%r45, %r44, %r42;
	shl.b32 	%r46, %r40, 3;
	and.b32  	%r47, %r46, 24;
	and.b32  	%r48, %r40, 96;
	or.b32  	%r49, %r47, %r48;
	or.b32  	%r50, %r45, %r49;
	cvta.to.global.u64 	%rd18, %rd23;
	mov.u32 	%r51, %ctaid.x;
	shl.b32 	%r52, %r51, 7;
	mov.u32 	%r53, %ctaid.y;
	shl.b32 	%r54, %r53, 20;
	add.s32 	%r55, %r52, %r54;
	mul.wide.s32 	%rd19, %r55, 4;
	add.s64 	%rd20, %rd18, %rd19;
	mul.wide.u32 	%rd21, %r50, 4;
	add.s64 	%rd22, %rd20, %rd21;
	ld.global.v4.f32 	{%f756, %f757, %f758, %f759}, [%rd22];
	ld.global.v4.f32 	{%f760, %f761, %f762, %f763}, [%rd22+16];
	ld.global.v4.f32 	{%f764, %f765, %f766, %f767}, [%rd22+32768];
	ld.global.v4.f32 	{%f768, %f769, %f770, %f771}, [%rd22+32784];
	ld.global.v4.f32 	{%f772, %f773, %f774, %f775}, [%rd22+65536];
	ld.global.v4.f32 	{%f776, %f777, %f778, %f779}, [%rd22+65552];
	ld.global.v4.f32 	{%f780, %f781, %f782, %f783}, [%rd22+98304];
	ld.global.v4.f32 	{%f784, %f785, %f786, %f787}, [%rd22+98320];
	ld.global.v4.f32 	{%f788, %f789, %f790, %f791}, [%rd22+131072];
	ld.global.v4.f32 	{%f792, %f793, %f794, %f795}, [%rd22+131088];
	ld.global.v4.f32 	{%f796, %f797, %f798, %f799}, [%rd22+163840];
	ld.global.v4.f32 	{%f800, %f801, %f802, %f803}, [%rd22+163856];
	ld.global.v4.f32 	{%f804, %f805, %f806, %f807}, [%rd22+196608];
	ld.global.v4.f32 	{%f808, %f809, %f810, %f811}, [%rd22+196624];
	ld.global.v4.f32 	{%f812, %f813, %f814, %f815}, [%rd22+229376];
	ld.global.v4.f32 	{%f816, %f817, %f818, %f819}, [%rd22+229392];
	mul.f32 	%f820, %f949, %f756;
	fma.rn.f32 	%f821, %f948, %f1029, %f820;
	mul.f32 	%f822, %f949, %f757;
	fma.rn.f32 	%f823, %f948, %f1028, %f822;
	mul.f32 	%f824, %f949, %f758;
	fma.rn.f32 	%f825, %f948, %f1027, %f824;
	mul.f32 	%f826, %f949, %f759;
	fma.rn.f32 	%f827, %f948, %f1026, %f826;
	mul.f32 	%f828, %f949, %f760;
	fma.rn.f32 	%f829, %f948, %f1025, %f828;
	mul.f32 	%f830, %f949, %f761;
	fma.rn.f32 	%f831, %f948, %f1024, %f830;
	mul.f32 	%f832, %f949, %f762;
	fma.rn.f32 	%f833, %f948, %f1023, %f832;
	mul.f32 	%f834, %f949, %f763;
	fma.rn.f32 	%f835, %f948, %f1022, %f834;
	mul.f32 	%f836, %f949, %f764;
	fma.rn.f32 	%f837, %f948, %f1021, %f836;
	mul.f32 	%f838, %f949, %f765;
	fma.rn.f32 	%f839, %f948, %f1020, %f838;
	mul.f32 	%f840, %f949, %f766;
	fma.rn.f32 	%f841, %f948, %f1019, %f840;
	mul.f32 	%f842, %f949, %f767;
	fma.rn.f32 	%f843, %f948, %f1018, %f842;
	mul.f32 	%f844, %f949, %f768;
	fma.rn.f32 	%f845, %f948, %f1017, %f844;
	mul.f32 	%f846, %f949, %f769;
	fma.rn.f32 	%f847, %f948, %f1016, %f846;
	mul.f32 	%f848, %f949, %f770;
	fma.rn.f32 	%f849, %f948, %f1015, %f848;
	mul.f32 	%f850, %f949, %f771;
	fma.rn.f32 	%f851, %f948, %f1014, %f850;
	mul.f32 	%f852, %f949, %f772;
	fma.rn.f32 	%f853, %f948, %f1013, %f852;
	mul.f32 	%f854, %f949, %f773;
	fma.rn.f32 	%f855, %f948, %f1012, %f854;
	mul.f32 	%f856, %f949, %f774;
	fma.rn.f32 	%f857, %f948, %f1011, %f856;
	mul.f32 	%f858, %f949, %f775;
	fma.rn.f32 	%f859, %f948, %f1010, %f858;
	mul.f32 	%f860, %f949, %f776;
	fma.rn.f32 	%f861, %f948, %f1009, %f860;
	mul.f32 	%f862, %f949, %f777;
	fma.rn.f32 	%f863, %f948, %f1008, %f862;
	mul.f32 	%f864, %f949, %f778;
	fma.rn.f32 	%f865, %f948, %f1007, %f864;
	mul.f32 	%f866, %f949, %f779;
	fma.rn.f32 	%f867, %f948, %f1006, %f866;
	mul.f32 	%f868, %f949, %f780;
	fma.rn.f32 	%f869, %f948, %f1005, %f868;
	mul.f32 	%f870, %f949, %f781;
	fma.rn.f32 	%f871, %f948, %f1004, %f870;
	mul.f32 	%f872, %f949, %f782;
	fma.rn.f32 	%f873, %f948, %f1003, %f872;
	mul.f32 	%f874, %f949, %f783;
	fma.rn.f32 	%f875, %f948, %f1002, %f874;
	mul.f32 	%f876, %f949, %f784;
	fma.rn.f32 	%f877, %f948, %f1001, %f876;
	mul.f32 	%f878, %f949, %f785;
	fma.rn.f32 	%f879, %f948, %f1000, %f878;
	mul.f32 	%f880, %f949, %f786;
	fma.rn.f32 	%f881, %f948, %f999, %f880;
	mul.f32 	%f882, %f949, %f787;
	fma.rn.f32 	%f883, %f948, %f998, %f882;
	mul.f32 	%f884, %f949, %f788;
	fma.rn.f32 	%f885, %f948, %f997, %f884;
	mul.f32 	%f886, %f949, %f789;
	fma.rn.f32 	%f887, %f948, %f996, %f886;
	mul.f32 	%f888, %f949, %f790;
	fma.rn.f32 	%f889, %f948, %f995, %f888;
	mul.f32 	%f890, %f949, %f791;
	fma.rn.f32 	%f891, %f948, %f994, %f890;
	mul.f32 	%f892, %f949, %f792;
	fma.rn.f32 	%f893, %f948, %f993, %f892;
	mul.f32 	%f894, %f949, %f793;
	fma.rn.f32 	%f895, %f948, %f992, %f894;
	mul.f32 	%f896, %f949, %f794;
	fma.rn.f32 	%f897, %f948, %f991, %f896;
	mul.f32 	%f898, %f949, %f795;
	fma.rn.f32 	%f899, %f948, %f990, %f898;
	mul.f32 	%f900, %f949, %f796;
	fma.rn.f32 	%f901, %f948, %f989, %f900;
	mul.f32 	%f902, %f949, %f797;
	fma.rn.f32 	%f903, %f948, %f988, %f902;
	mul.f32 	%f904, %f949, %f798;
	fma.rn.f32 	%f905, %f948, %f987, %f904;
	mul.f32 	%f906, %f949, %f799;
	fma.rn.f32 	%f907, %f948, %f986, %f906;
	mul.f32 	%f908, %f949, %f800;
	fma.rn.f32 	%f909, %f948, %f985, %f908;
	mul.f32 	%f910, %f949, %f801;
	fma.rn.f32 	%f911, %f948, %f984, %f910;
	mul.f32 	%f912, %f949, %f802;
	fma.rn.f32 	%f913, %f948, %f983, %f912;
	mul.f32 	%f914, %f949, %f803;
	fma.rn.f32 	%f915, %f948, %f982, %f914;
	mul.f32 	%f916, %f949, %f804;
	fma.rn.f32 	%f917, %f948, %f981, %f916;
	mul.f32 	%f918, %f949, %f805;
	fma.rn.f32 	%f919, %f948, %f980, %f918;
	mul.f32 	%f920, %f949, %f806;
	fma.rn.f32 	%f921, %f948, %f979, %f920;
	mul.f32 	%f922, %f949, %f807;
	fma.rn.f32 	%f923, %f948, %f978, %f922;
	mul.f32 	%f924, %f949, %f808;
	fma.rn.f32 	%f925, %f948, %f977, %f924;
	mul.f32 	%f926, %f949, %f809;
	fma.rn.f32 	%f927, %f948, %f976, %f926;
	mul.f32 	%f928, %f949, %f810;
	fma.rn.f32 	%f929, %f948, %f975, %f928;
	mul.f32 	%f930, %f949, %f811;
	fma.rn.f32 	%f931, %f948, %f974, %f930;
	mul.f32 	%f932, %f949, %f812;
	fma.rn.f32 	%f933, %f948, %f973, %f932;
	mul.f32 	%f934, %f949, %f813;
	fma.rn.f32 	%f935, %f948, %f972, %f934;
	mul.f32 	%f936, %f949, %f814;
	fma.rn.f32 	%f937, %f948, %f971, %f936;
	mul.f32 	%f938, %f949, %f815;
	fma.rn.f32 	%f939, %f948, %f970, %f938;
	mul.f32 	%f940, %f949, %f816;
	fma.rn.f32 	%f941, %f948, %f969, %f940;
	mul.f32 	%f942, %f949, %f817;
	fma.rn.f32 	%f943, %f948, %f968, %f942;
	mul.f32 	%f944, %f949, %f818;
	fma.rn.f32 	%f945, %f948, %f967, %f944;
	mul.f32 	%f946, %f949, %f819;
	fma.rn.f32 	%f947, %f948, %f966, %f946;
	st.global.v4.f32 	[%rd22], {%f821, %f823, %f825, %f827};
	st.global.v4.f32 	[%rd22+16], {%f829, %f831, %f833, %f835};
	st.global.v4.f32 	[%rd22+32768], {%f837, %f839, %f841, %f843};
	st.global.v4.f32 	[%rd22+32784], {%f845, %f847, %f849, %f851};
	st.global.v4.f32 	[%rd22+65536], {%f853, %f855, %f857, %f859};
	st.global.v4.f32 	[%rd22+65552], {%f861, %f863, %f865, %f867};
	st.global.v4.f32 	[%rd22+98304], {%f869, %f871, %f873, %f875};
	st.global.v4.f32 	[%rd22+98320], {%f877, %f879, %f881, %f883};
	st.global.v4.f32 	[%rd22+131072], {%f885, %f887, %f889, %f891};
	st.global.v4.f32 	[%rd22+131088], {%f893, %f895, %f897, %f899};
	st.global.v4.f32 	[%rd22+163840], {%f901, %f903, %f905, %f907};
	st.global.v4.f32 	[%rd22+163856], {%f909, %f911, %f913, %f915};
	st.global.v4.f32 	[%rd22+196608], {%f917, %f919, %f921, %f923};
	st.global.v4.f32 	[%rd22+196624], {%f925, %f927, %f929, %f931};
	st.global.v4.f32 	[%rd22+229376], {%f933, %f935, %f937, %f939};
	st.global.v4.f32 	[%rd22+229392], {%f941, %f943, %f945, %f947};
	ret;

}


// ===== COMPILED SASS (sm_100) =====

	.target	sm_100

	.elftype	@"ET_EXEC"


//--------------------- .note.nv.tkinfo           --------------------------
	.section	.note.nv.tkinfo,"",@"SHT_NOTE"
	.sectionflags	@"SHF_NOTE_NV_TKINFO"
	.tkinfo
        /*0018*/ 	.word	0x00000002
        /*0030*/ 	.string	""
        /*0030*/ 	.string	"ptxas"
        /*0030*/ 	.string	"Cuda compilation tools, release 13.0, V13.0.88"
        /*0030*/ 	.string	"Build cuda_13.0.r13.0/compiler.36424714_0"
        /*0030*/ 	.string	"-arch sm_100 -m 64 "



//--------------------- .note.nv.cuinfo           --------------------------
	.section	.note.nv.cuinfo,"",@"SHT_NOTE"
	.sectionflags	@"SHF_NOTE_NV_CUINFO"
        /*0018*/ 	.short	0x0002
        /*001a*/ 	.short	0x0064
        /*001c*/ 	.short	0x0082
	.zero		2


//--------------------- .nv.info                  --------------------------
	.section	.nv.info,"",@"SHT_CUDA_INFO"
	.align	4


	//----- nvinfo : EIATTR_REGCOUNT
	.align		4
        /*0000*/ 	.byte	0x04, 0x2f
        /*0002*/ 	.short	(.L_1 - .L_0)
	.align		4
.L_0:
        /*0004*/ 	.word	index@(_Z12naive_matmuliiifPKfS0_fPf)
        /*0008*/ 	.word	0x0000001f


	//----- nvinfo : EIATTR_FRAME_SIZE
	.align		4
.L_1:
        /*000c*/ 	.byte	0x04, 0x11
        /*000e*/ 	.short	(.L_3 - .L_2)
	.align		4
.L_2:
        /*0010*/ 	.word	index@(_Z12naive_matmuliiifPKfS0_fPf)
        /*0014*/ 	.word	0x00000000


	//----- nvinfo : EIATTR_REGCOUNT
	.align		4
.L_3:
        /*0018*/ 	.byte	0x04, 0x2f
        /*001a*/ 	.short	(.L_5 - .L_4)
	.align		4
.L_4:
        /*001c*/ 	.word	index@(_Z10mysgemm_v7iiifPfS_fS_)
        /*0020*/ 	.word	0x00000038


	//----- nvinfo : EIATTR_FRAME_SIZE
	.align		4
.L_5:
        /*0024*/ 	.byte	0x04, 0x11
        /*0026*/ 	.short	(.L_7 - .L_6)
	.align		4
.L_6:
        /*0028*/ 	.word	index@(_Z10mysgemm_v7iiifPfS_fS_)
        /*002c*/ 	.word	0x00000000


	//----- nvinfo : EIATTR_REGCOUNT
	.align		4
.L_7:
        /*0030*/ 	.byte	0x04, 0x2f
        /*0032*/ 	.short	(.L_9 - .L_8)
	.align		4
.L_8:
        /*0034*/ 	.word	index@(_Z11mysgemm_v10iiifPfS_fS_)
        /*0038*/ 	.word	0x0000007f


	//----- nvinfo : EIATTR_FRAME_SIZE
	.align		4
.L_9:
        /*003c*/ 	.byte	0x04, 0x11
        /*003e*/ 	.short	(.L_11 - .L_10)
	.align		4
.L_10:
        /*0040*/ 	.word	index@(_Z11mysgemm_v10iiifPfS_fS_)
        /*0044*/ 	.word	0x00000000


	//----- nvinfo : EIATTR_MIN_STACK_SIZE
	.align		4
.L_11:
        /*0048*/ 	.byte	0x04, 0x12
        /*004a*/ 	.short	(.L_13 - .L_12)
	.align		4
.L_12:
        /*004c*/ 	.word	index@(_Z11mysgemm_v10iiifPfS_fS_)
        /*0050*/ 	.word	0x00000000


	//----- nvinfo : EIATTR_MIN_STACK_SIZE
	.align		4
.L_13:
        /*0054*/ 	.byte	0x04, 0x12
        /*0056*/ 	.short	(.L_15 - .L_14)
	.align		4
.L_14:
        /*0058*/ 	.word	index@(_Z10mysgemm_v7iiifPfS_fS_)
        /*005c*/ 	.word	0x00000000


	//----- nvinfo : EIATTR_MIN_STACK_SIZE
	.align		4
.L_15:
        /*0060*/ 	.byte	0x04, 0x12
        /*0062*/ 	.short	(.L_17 - .L_16)
	.align		4
.L_16:
        /*0064*/ 	.word	index@(_Z12naive_matmuliiifPKfS0_fPf)
        /*0068*/ 	.word	0x00000000
.L_17:


//--------------------- .nv.compat                --------------------------
	.section	.nv.compat,"",@"SHT_CUDA_COMPAT_INFO"
	.align	4
        /*0000*/ 	.byte	0x02, 0x09, 0x00, 0x00, 0x02, 0x02, 0x01, 0x00, 0x02, 0x05, 0x05, 0x00, 0x03, 0x07, 0x01, 0x01
        /*0010*/ 	.byte	0x02, 0x03, 0x00, 0x00, 0x02, 0x06, 0x01, 0x00, 0x04, 0x0b, 0x08, 0x00, 0x09, 0x00, 0x00, 0x00
        /*0020*/ 	.byte	0x00, 0x00, 0x00, 0x00


//--------------------- .nv.info._Z11mysgemm_v10iiifPfS_fS_ --------------------------
	.section	.nv.info._Z11mysgemm_v10iiifPfS_fS_,"",@"SHT_CUDA_INFO"
	.sectionflags	@""
	.align	4


	//----- nvinfo : EIATTR_CUDA_API_VERSION
	.align		4
        /*0000*/ 	.byte	0x04, 0x37
        /*0002*/ 	.short	(.L_19 - .L_18)
.L_18:
        /*0004*/ 	.word	0x00000082


	//----- nvinfo : EIATTR_KPARAM_INFO
	.align		4
.L_19:
        /*0008*/ 	.byte	0x04, 0x17
        /*000a*/ 	.short	(.L_21 - .L_20)
.L_20:
        /*000c*/ 	.word	0x00000000
        /*0010*/ 	.short	0x0007
        /*0012*/ 	.short	0x0028
        /*0014*/ 	.byte	0x00, 0xf5, 0x21, 0x00


	//----- nvinfo : EIATTR_KPARAM_INFO
	.align		4
.L_21:
        /*0018*/ 	.byte	0x04, 0x17
        /*001a*/ 	.short	(.L_23 - .L_22)
.L_22:
        /*001c*/ 	.word	0x00000000
        /*0020*/ 	.short	0x0006
        /*0022*/ 	.short	0x0020
        /*0024*/ 	.byte	0x00, 0xf0, 0x11, 0x00


	//----- nvinfo : EIATTR_KPARAM_INFO
	.align		4
.L_23:
        /*0028*/ 	.byte	0x04, 0x17
        /*002a*/ 	.short	(.L_25 - .L_24)
.L_24:
        /*002c*/ 	.word	0x00000000
        /*0030*/ 	.short	0x0005
        /*0032*/ 	.short	0x0018
        /*0034*/ 	.byte	0x00, 0xf5, 0x21, 0x00


	//----- nvinfo : EIATTR_KPARAM_INFO
	.align		4
.L_25:
        /*0038*/ 	.byte	0x04, 0x17
        /*003a*/ 	.short	(.L_27 - .L_26)
.L_26:
        /*003c*/ 	.word	0x00000000
        /*0040*/ 	.short	0x0004
        /*0042*/ 	.short	0x0010
        /*0044*/ 	.byte	0x00, 0xf5, 0x21, 0x00


	//----- nvinfo : EIATTR_KPARAM_INFO
	.align		4
.L_27:
        /*0048*/ 	.byte	0x04, 0x17
        /*004a*/ 	.short	(.L_29 - .L_28)
.L_28:
        /*004c*/ 	.word	0x00000000
        /*0050*/ 	.short	0x0003
        /*0052*/ 	.short	0x000c
        /*0054*/ 	.byte	0x00, 0xf0, 0x11, 0x00


	//----- nvinfo : EIATTR_KPARAM_INFO
	.align		4
.L_29:
        /*0058*/ 	.byte	0x04, 0x17
        /*005a*/ 	.short	(.L_31 - .L_30)
.L_30:
        /*005c*/ 	.word	0x00000000
        /*0060*/ 	.short	0x0002
        /*0062*/ 	.short	0x0008
        /*0064*/ 	.byte	0x00, 0xf0, 0x11, 0x00


	//----- nvinfo : EIATTR_KPARAM_INFO
	.align		4
.L_31:
        /*0068*/ 	.byte	0x04, 0x17
        /*006a*/ 	.short	(.L_33 - .L_32)
.L_32:
        /*006c*/ 	.word	0x00000000
        /*0070*/ 	.short	0x0001
        /*0072*/ 	.short	0x0004
        /*0074*/ 	.byte	0x00, 0xf0, 0x11, 0x00


	//----- nvinfo : EIATTR_KPARAM_INFO
	.align		4
.L_33:
        /*0078*/ 	.byte	0x04, 0x17
        /*007a*/ 	.short	(.L_35 - .L_34)
.L_34:
        /*007c*/ 	.word	0x00000000
        /*0080*/ 	.short	0x0000
        /*0082*/ 	.short	0x0000
        /*0084*/ 	.byte	0x00, 0xf0, 0x11, 0x00


	//----- nvinfo : EIATTR_SPARSE_MMA_MASK
	.align		4
.L_35:
        /*0088*/ 	.byte	0x03, 0x50
        /*008a*/ 	.short	0x0000


	//----- nvinfo : EIATTR_MAXREG_COUNT
	.align		4
        /*008c*/ 	.byte	0x03, 0x1b
        /*008e*/ 	.short	0x00ff


	//----- nvinfo : EIATTR_NUM_BARRIERS
	.align		4
        /*0090*/ 	.byte	0x02, 0x4c
        /*0092*/ 	.byte	0x01
	.zero		1


	//----- nvinfo : EIATTR_MERCURY_ISA_VERSION
	.align		4
        /*0094*/ 	.byte	0x03, 0x5f
        /*0096*/ 	.short	0x0101


	//----- nvinfo : EIATTR_VRC_CTA_INIT_COUNT
	.align		4
        /*0098*/ 	.byte	0x02, 0x4a
	.zero		1
	.zero		1


	//----- nvinfo : EIATTR_EXIT_INSTR_OFFSETS
	.align		4
        /*009c*/ 	.byte	0x04, 0x1c
        /*009e*/ 	.short	(.L_37 - .L_36)


	//   ....[0]....
.L_36:
        /*00a0*/ 	.word	0x00003300


	//----- nvinfo : EIATTR_CBANK_PARAM_SIZE
	.align		4
.L_37:
        /*00a4*/ 	.byte	0x03, 0x19
        /*00a6*/ 	.short	0x0030


	//----- nvinfo : EIATTR_PARAM_CBANK
	.align		4
        /*00a8*/ 	.byte	0x04, 0x0a
        /*00aa*/ 	.short	(.L_39 - .L_38)
	.align		4
.L_38:
        /*00ac*/ 	.word	index@(.nv.constant0._Z11mysgemm_v10iiifPfS_fS_)
        /*00b0*/ 	.short	0x0380
        /*00b2*/ 	.short	0x0030


	//----- nvinfo : EIATTR_SW_WAR
	.align		4
.L_39:
        /*00b4*/ 	.byte	0x04, 0x36
        /*00b6*/ 	.short	(.L_41 - .L_40)
.L_40:
        /*00b8*/ 	.word	0x00000008
.L_41:


//--------------------- .nv.info._Z10mysgemm_v7iiifPfS_fS_ --------------------------
	.section	.nv.info._Z10mysgemm_v7iiifPfS_fS_,"",@"SHT_CUDA_INFO"
	.sectionflags	@""
	.align	4


	//----- nvinfo : EIATTR_CUDA_API_VERSION
	.align		4
        /*0000*/ 	.byte	0x04, 0x37
        /*0002*/ 	.short	(.L_43 - .L_42)
.L_42:
        /*0004*/ 	.word	0x00000082


	//----- nvinfo : EIATTR_KPARAM_INFO
	.align		4
.L_43:
        /*0008*/ 	.byte	0x04, 0x17
        /*000a*/ 	.short	(.L_45 - .L_44)
.L_44:
        /*000c*/ 	.word	0x00000000
        /*0010*/ 	.short	0x0007
        /*0012*/ 	.short	0x0028
        /*0014*/ 	.byte	0x00, 0xf5, 0x21, 0x00


	//----- nvinfo : EIATTR_KPARAM_INFO
	.align		4
.L_45:
        /*0018*/ 	.byte	0x04, 0x17
        /*001a*/ 	.short	(.L_47 - .L_46)
.L_46:
        /*001c*/ 	.word	0x00000000
        /*0020*/ 	.short	0x0006
        /*0022*/ 	.short	0x0020
        /*0024*/ 	.byte	0x00, 0xf0, 0x11, 0x00


	//----- nvinfo : EIATTR_KPARAM_INFO
	.align		4
.L_47:
        /*0028*/ 	.byte	0x04, 0x17
        /*002a*/ 	.short	(.L_49 - .L_48)
.L_48:
        /*002c*/ 	.word	0x00000000
        /*0030*/ 	.short	0x0005
        /*0032*/ 	.short	0x0018
        /*0034*/ 	.byte	0x00, 0xf5, 0x21, 0x00


	//----- nvinfo : EIATTR_KPARAM_INFO
	.align		4
.L_49:
        /*0038*/ 	.byte	0x04, 0x17
        /*003a*/ 	.short	(.L_51 - .L_50)
.L_50:
        /*003c*/ 	.word	0x00000000
        /*0040*/ 	.short	0x0004
        /*0042*/ 	.short	0x0010
        /*0044*/ 	.byte	0x00, 0xf5, 0x21, 0x00


	//----- nvinfo : EIATTR_KPARAM_INFO
	.align		4
.L_51:
        /*0048*/ 	.byte	0x04, 0x17
        /*004a*/ 	.short	(.L_53 - .L_52)
.L_52:
        /*004c*/ 	.word	0x00000000
        /*0050*/ 	.short	0x0003
        /*0052*/ 	.short	0x000c
        /*0054*/ 	.byte	0x00, 0xf0, 0x11, 0x00


	//----- nvinfo : EIATTR_KPARAM_INFO
	.align		4
.L_53:
        /*0058*/ 	.byte	0x04, 0x17
        /*005a*/ 	.short	(.L_55 - .L_54)
.L_54:
        /*005c*/ 	.word	0x00000000
        /*0060*/ 	.short	0x0002
        /*0062*/ 	.short	0x0008
        /*0064*/ 	.byte	0x00, 0xf0, 0x11, 0x00


	//----- nvinfo : EIATTR_KPARAM_INFO
	.align		4
.L_55:
        /*0068*/ 	.byte	0x04, 0x17
        /*006a*/ 	.short	(.L_57 - .L_56)
.L_56:
        /*006c*/ 	.word	0x00000000
        /*0070*/ 	.short	0x0001
        /*0072*/ 	.short	0x0004
        /*0074*/ 	.byte	0x00, 0xf0, 0x11, 0x00


	//----- nvinfo : EIATTR_KPARAM_INFO
	.align		4
.L_57:
        /*0078*/ 	.byte	0x04, 0x17
        /*007a*/ 	.short	(.L_59 - .L_58)
.L_58:
        /*007c*/ 	.word	0x00000000
        /*0080*/ 	.short	0x0000
        /*0082*/ 	.short	0x0000
        /*0084*/ 	.byte	0x00, 0xf0, 0x11, 0x00


	//----- nvinfo : EIATTR_SPARSE_MMA_MASK
	.align		4
.L_59:
        /*0088*/ 	.byte	0x03, 0x50
        /*008a*/ 	.short	0x0000


	//----- nvinfo : EIATTR_MAXREG_COUNT
	.align		4
        /*008c*/ 	.byte	0x03, 0x1b
        /*008e*/ 	.short	0x00ff


	//----- nvinfo : EIATTR_NUM_BARRIERS
	.align		4
        /*0090*/ 	.byte	0x02, 0x4c
        /*0092*/ 	.byte	0x01
	.zero		1


	//----- nvinfo : EIATTR_MERCURY_ISA_VERSION
	.align		4
        /*0094*/ 	.byte	0x03, 0x5f
        /*0096*/ 	.short	0x0101


	//----- nvinfo : EIATTR_VRC_CTA_INIT_COUNT
	.align		4
        /*0098*/ 	.byte	0x02, 0x4a
	.zero		1
	.zero		1


	//----- nvinfo : EIATTR_EXIT_INSTR_OFFSETS
	.align		4
        /*009c*/ 	.byte	0x04, 0x1c
        /*009e*/ 	.short	(.L_61 - .L_60)


	//   ....[0]....
.L_60:
        /*00a0*/ 	.word	0x00001950


	//----- nvinfo : EIATTR_CBANK_PARAM_SIZE
	.align		4
.L_61:
        /*00a4*/ 	.byte	0x03, 0x19
        /*00a6*/ 	.short	0x0030


	//----- nvinfo : EIATTR_PARAM_CBANK
	.align		4
        /*00a8*/ 	.byte	0x04, 0x0a
        /*00aa*/ 	.short	(.L_63 - .L_62)
	.align		4
.L_62:
        /*00ac*/ 	.word	index@(.nv.constant0._Z10mysgemm_v7iiifPfS_fS_)
        /*00b0*/ 	.short	0x0380
        /*00b2*/ 	.short	0x0030


	//----- nvinfo : EIATTR_SW_WAR
	.align		4
.L_63:
        /*00b4*/ 	.byte	0x04, 0x36
        /*00b6*/ 	.short	(.L_65 - .L_64)
.L_64:
        /*00b8*/ 	.word	0x00000008
.L_65:


//--------------------- .nv.info._Z12naive_matmuliiifPKfS0_fPf --------------------------
	.section	.nv.info._Z12naive_matmuliiifPKfS0_fPf,"",@"SHT_CUDA_INFO"
	.sectionflags	@""
	.align	4


	//----- nvinfo : EIATTR_CUDA_API_VERSION
	.align		4
        /*0000*/ 	.byte	0x04, 0x37
        /*0002*/ 	.short	(.L_67 - .L_66)
.L_66:
        /*0004*/ 	.word	0x00000082


	//----- nvinfo : EIATTR_KPARAM_INFO
	.align		4
.L_67:
        /*0008*/ 	.byte	0x04, 0x17
        /*000a*/ 	.short	(.L_69 - .L_68)
.L_68:
        /*000c*/ 	.word	0x00000000
        /*0010*/ 	.short	0x0007
        /*0012*/ 	.short	0x0028
        /*0014*/ 	.byte	0x00, 0xf5, 0x21, 0x00


	//----- nvinfo : EIATTR_KPARAM_INFO
	.align		4
.L_69:
        /*0018*/ 	.byte	0x04, 0x17
        /*001a*/ 	.short	(.L_71 - .L_70)
.L_70:
        /*001c*/ 	.word	0x00000000
        /*0020*/ 	.short	0x0006
        /*0022*/ 	.short	0x0020
        /*0024*/ 	.byte	0x00, 0xf0, 0x11, 0x00


	//----- nvinfo : EIATTR_KPARAM_INFO
	.align		4
.L_71:
        /*0028*/ 	.byte	0x04, 0x17
        /*002a*/ 	.short	(.L_73 - .L_72)
.L_72:
        /*002c*/ 	.word	0x00000000
        /*0030*/ 	.short	0x0005
        /*0032*/ 	.short	0x0018
        /*0034*/ 	.byte	0x00, 0xf5, 0x21, 0x00


	//----- nvinfo : EIATTR_KPARAM_INFO
	.align		4
.L_73:
        /*0038*/ 	.byte	0x04, 0x17
        /*003a*/ 	.short	(.L_75 - .L_74)
.L_74:
        /*003c*/ 	.word	0x00000000
        /*0040*/ 	.short	0x0004
        /*0042*/ 	.short	0x0010
        /*0044*/ 	.byte	0x00, 0xf5, 0x21, 0x00


	//----- nvinfo : EIATTR_KPARAM_INFO
	.align		4
.L_75:
        /*0048*/ 	.byte	0x04, 0x17
        /*004a*/ 	.short	(.L_77 - .L_76)
.L_76:
        /*004c*/ 	.word	0x00000000
        /*0050*/ 	.short	0x0003
        /*0052*/ 	.short	0x000c
        /*0054*/ 	.byte	0x00, 0xf0, 0x11, 0x00


	//----- nvinfo : EIATTR_KPARAM_INFO
	.align		4
.L_77:
        /*0058*/ 	.byte	0x04, 0x17
        /*005a*/ 	.short	(.L_79 - .L_78)
.L_78:
        /*005c*/ 	.word	0x00000000
        /*0060*/ 	.short	0x0002
        /*0062*/ 	.short	0x0008
        /*0064*/ 	.byte	0x00, 0xf0, 0x11, 0x00


	//----- nvinfo : EIATTR_KPARAM_INFO
	.align		4
.L_79:
        /*0068*/ 	.byte	0x04, 0x17
        /*006a*/ 	.short	(.L_81 - .L_80)
.L_80:
        /*006c*/ 	.word	0x00000000
        /*0070*/ 	.short	0x0001
        /*0072*/ 	.short	0x0004
        /*0074*/ 	.byte	0x00, 0xf0, 0x11, 0x00


	//----- nvinfo : EIATTR_KPARAM_INFO
	.align		4
.L_81:
        /*0078*/ 	.byte	0x04, 0x17
        /*007a*/ 	.short	(.L_83 - .L_82)
.L_82:
        /*007c*/ 	.word	0x00000000
        /*0080*/ 	.short	0x0000
        /*0082*/ 	.short	0x0000
        /*0084*/ 	.byte	0x00, 0xf0, 0x11, 0x00


	//----- nvinfo : EIATTR_SPARSE_MMA_MASK
	.align		4
.L_83:
        /*0088*/ 	.byte	0x03, 0x50
        /*008a*/ 	.short	0x0000


	//----- nvinfo : EIATTR_MAXREG_COUNT
	.align		4
        /*008c*/ 	.byte	0x03, 0x1b
        /*008e*/ 	.short	0x00ff


	//----- nvinfo : EIATTR_MERCURY_ISA_VERSION
	.align		4
        /*0090*/ 	.byte	0x03, 0x5f
        /*0092*/ 	.short	0x0101


	//----- nvinfo : EIATTR_VRC_CTA_INIT_COUNT
	.align		4
        /*0094*/ 	.byte	0x02, 0x4a
	.zero		1
	.zero		1


	//----- nvinfo : EIATTR_EXIT_INSTR_OFFSETS
	.align		4
        /*0098*/ 	.byte	0x04, 0x1c
        /*009a*/ 	.short	(.L_85 - .L_84)


	//   ....[0]....
.L_84:
        /*009c*/ 	.word	0x00000de0


	//----- nvinfo : EIATTR_CBANK_PARAM_SIZE
	.align		4
.L_85:
        /*00a0*/ 	.byte	0x03, 0x19
        /*00a2*/ 	.short	0x0030


	//----- nvinfo : EIATTR_PARAM_CBANK
	.align		4
        /*00a4*/ 	.byte	0x04, 0x0a
        /*00a6*/ 	.short	(.L_87 - .L_86)
	.align		4
.L_86:
        /*00a8*/ 	.word	index@(.nv.constant0._Z12naive_matmuliiifPKfS0_fPf)
        /*00ac*/ 	.short	0x0380
        /*00ae*/ 	.short	0x0030


	//----- nvinfo : EIATTR_SW_WAR
	.align		4
.L_87:
        /*00b0*/ 	.byte	0x04, 0x36
        /*00b2*/ 	.short	(.L_89 - .L_88)
.L_88:
        /*00b4*/ 	.word	0x00000008
.L_89:


//--------------------- .nv.callgraph             --------------------------
	.section	.nv.callgraph,"",@"SHT_CUDA_CALLGRAPH"
	.align	4
	.sectionentsize	8
	.align		4
        /*0000*/ 	.word	0x00000000
	.align		4
        /*0004*/ 	.word	0xffffffff
	.align		4
        /*0008*/ 	.word	0x00000000
	.align		4
        /*000c*/ 	.word	0xfffffffe
	.align		4
        /*0010*/ 	.word	0x00000000
	.align		4
        /*0014*/ 	.word	0xfffffffd
	.align		4
        /*0018*/ 	.word	0x00000000
	.align		4
        /*001c*/ 	.word	0xfffffffc


//--------------------- .text._Z11mysgemm_v10iiifPfS_fS_ --------------------------
	.section	.text._Z11mysgemm_v10iiifPfS_fS_,"ax",@progbits
	.align	128
        .global         _Z11mysgemm_v10iiifPfS_fS_
        .type           _Z11mysgemm_v10iiifPfS_fS_,@function
        .size           _Z11mysgemm_v10iiifPfS_fS_,(.L_x_10 - _Z11mysgemm_v10iiifPfS_fS_)
        .other          _Z11mysgemm_v10iiifPfS_fS_,@"STO_CUDA_ENTRY STV_DEFAULT"
_Z11mysgemm_v10iiifPfS_fS_:
.text._Z11mysgemm_v10iiifPfS_fS_:
[----:B------:R-:W-:Y:S01]  /*0000*/  LDC R1, c[0x0][0x37c] ;  /* 0x0000df00ff017b82 */ /* 0x000fe20000000800 */
[----:B------:R-:W0:Y:S07]  /*0010*/  S2R R46, SR_TID.X ;  /* 0x00000000002e7919 */ /* 0x000e2e0000002100 */
[----:B------:R-:W1:Y:S01]  /*0020*/  LDC.64 R68, c[0x0][0x390] ;  /* 0x0000e400ff447b82 */ /* 0x000e620000000a00 */
[----:B------:R-:W2:Y:S01]  /*0030*/  LDCU.64 UR8, c[0x0][0x358] ;  /* 0x00006b00ff0877ac */ /* 0x000ea20008000a00 */
[----:B------:R-:W3:Y:S01]  /*0040*/  S2R R45, SR_CTAID.X ;  /* 0x00000000002d7919 */ /* 0x000ee20000002500 */
[----:B------:R-:W4:Y:S05]  /*0050*/  S2R R47, SR_CTAID.Y ;  /* 0x00000000002f7919 */ /* 0x000f2a0000002600 */
[----:B------:R-:W5:Y:S01]  /*0060*/  LDC.64 R66, c[0x0][0x398] ;  /* 0x0000e600ff427b82 */ /* 0x000f620000000a00 */
[----:B0-----:R-:W-:-:S02]  /*0070*/  SHF.L.U32 R51, R46, 0x2, RZ ;  /* 0x000000022e337819 */ /* 0x001fc400000006ff */
[----:B------:R-:W-:Y:S02]  /*0080*/  SHF.L.U32 R2, R46, 0x8, RZ ;  /* 0x000000082e027819 */ /* 0x000fe400000006ff */
[----:B---3--:R-:W-:Y:S02]  /*0090*/  SHF.L.U32 R5, R45, 0x7, RZ ;  /* 0x000000072d057819 */ /* 0x008fe400000006ff */
[----:B------:R-:W-:Y:S02]  /*00a0*/  SHF.R.U32.HI R3, RZ, 0x1, R46 ;  /* 0x00000001ff037819 */ /* 0x000fe4000001162e */
[----:B----4-:R-:W-:Y:S01]  /*00b0*/  SHF.L.U32 R7, R47, 0x11, RZ ;  /* 0x000000112f077819 */ /* 0x010fe200000006ff */
[----:B-1----:R-:W-:Y:S01]  /*00c0*/  IMAD.WIDE R68, R5, 0x4, R68 ;  /* 0x0000000405447825 */ /* 0x002fe200078e0244 */
[C---:B------:R-:W-:Y:S02]  /*00d0*/  LOP3.LUT R0, R51.reuse, 0x4, RZ, 0xc0, !PT ;  /* 0x0000000433007812 */ /* 0x040fe400078ec0ff */
[----:B------:R-:W-:Y:S01]  /*00e0*/  LOP3.LUT R5, R51, 0x3e07c, R2, 0xc8, !PT ;  /* 0x0003e07c33057812 */ /* 0x000fe200078ec802 */
[----:B-----5:R-:W-:Y:S01]  /*00f0*/  IMAD.WIDE.U32 R66, R7, 0x4, R66 ;  /* 0x0000000407427825 */ /* 0x020fe200078e0042 */
[----:B------:R-:W-:-:S03]  /*0100*/  LEA R7, R3, R0, 0xa ;  /* 0x0000000003077211 */ /* 0x000fc600078e50ff */
[----:B------:R-:W-:-:S04]  /*0110*/  IMAD.WIDE.U32 R68, R5, 0x4, R68 ;  /* 0x0000000405447825 */ /* 0x000fc800078e0044 */
[----:B------:R-:W-:Y:S02]  /*0120*/  IMAD.WIDE.U32 R66, R7, 0x4, R66 ;  /* 0x0000000407427825 */ /* 0x000fe400078e0042 */
[----:B--2---:R-:W2:Y:S04]  /*0130*/  LDG.E.128 R4, desc[UR8][R68.64] ;  /* 0x0000000844047981 */ /* 0x004ea8000c1e1d00 */
[----:B------:R-:W3:Y:S01]  /*0140*/  LDG.E.128 R8, desc[UR8][R66.64] ;  /* 0x0000000842087981 */ /* 0x000ee2000c1e1d00 */
[----:B------:R-:W0:Y:S01]  /*0150*/  S2UR UR5, SR_CgaCtaId ;  /* 0x00000000000579c3 */ /* 0x000e220000008800 */
[----:B------:R-:W-:Y:S01]  /*0160*/  UMOV UR4, 0x400 ;  /* 0x0000040000047882 */ /* 0x000fe20000000000 */
[C---:B------:R-:W-:Y:S01]  /*0170*/  SHF.L.U32 R50, R46.reuse, 0xb, RZ ;  /* 0x0000000b2e327819 */ /* 0x040fe200000006ff */
[----:B------:R-:W-:Y:S01]  /*0180*/  HFMA2 R44, -RZ, RZ, 0, 5.9604644775390625e-08 ;  /* 0x00000001ff2c7431 */ /* 0x000fe200000001ff */
[----:B------:R-:W-:Y:S01]  /*0190*/  SHF.L.U32 R3, R3, 0x2, RZ ;  /* 0x0000000203037819 */ /* 0x000fe200000006ff */
[----:B------:R-:W-:Y:S01]  /*01a0*/  HFMA2 R64, -RZ, RZ, 0, 0 ;  /* 0x00000000ff407431 */ /* 0x000fe200000001ff */
[----:B------:R-:W-:-:S02]  /*01b0*/  SHF.L.U32 R0, R46, 0x5, RZ ;  /* 0x000000052e007819 */ /* 0x000fc400000006ff */
[----:B------:R-:W-:Y:S02]  /*01c0*/  CS2R R92, SRZ ;  /* 0x00000000005c7805 */ /* 0x000fe4000001ff00 */
[----:B------:R-:W-:Y:S02]  /*01d0*/  LOP3.LUT R50, R3, 0x800, R50, 0xf8, !PT ;  /* 0x0000080003327812 */ /* 0x000fe400078ef832 */
[----:B------:R-:W-:Y:S02]  /*01e0*/  CS2R R88, SRZ ;  /* 0x0000000000587805 */ /* 0x000fe4000001ff00 */
[----:B------:R-:W-:Y:S02]  /*01f0*/  SHF.L.U32 R48, R46, 0x3, RZ ;  /* 0x000000032e307819 */ /* 0x000fe400000006ff */
[----:B------:R-:W-:Y:S02]  /*0200*/  CS2R R86, SRZ ;  /* 0x0000000000567805 */ /* 0x000fe4000001ff00 */
[----:B------:R-:W-:-:S02]  /*0210*/  LOP3.LUT R0, R0, 0x60, RZ, 0xc0, !PT ;  /* 0x0000006000007812 */ /* 0x000fc400078ec0ff */
[----:B------:R-:W-:Y:S02]  /*0220*/  CS2R R84, SRZ ;  /* 0x0000000000547805 */ /* 0x000fe4000001ff00 */
[----:B------:R-:W-:Y:S02]  /*0230*/  LOP3.LUT R52, R48, 0xe0, RZ, 0xc0, !PT ;  /* 0x000000e030347812 */ /* 0x000fe400078ec0ff */
[----:B------:R-:W-:Y:S02]  /*0240*/  CS2R R82, SRZ ;  /* 0x0000000000527805 */ /* 0x000fe4000001ff00 */
[----:B------:R-:W-:Y:S02]  /*0250*/  LOP3.LUT R51, R0, 0x180, R51, 0xf8, !PT ;  /* 0x0000018000337812 */ /* 0x000fe400078ef833 */
[----:B------:R-:W-:Y:S02]  /*0260*/  CS2R R80, SRZ ;  /* 0x0000000000507805 */ /* 0x000fe4000001ff00 */
[----:B------:R-:W-:-:S02]  /*0270*/  LOP3.LUT R52, R52, 0x700, R3, 0xf8, !PT ;  /* 0x0000070034347812 */ /* 0x000fc400078ef803 */
[----:B------:R-:W-:Y:S02]  /*0280*/  CS2R R78, SRZ ;  /* 0x00000000004e7805 */ /* 0x000fe4000001ff00 */
[----:B------:R-:W-:Y:S02]  /*0290*/  CS2R R76, SRZ ;  /* 0x00000000004c7805 */ /* 0x000fe4000001ff00 */
[----:B------:R-:W-:Y:S02]  /*02a0*/  CS2R R14, SRZ ;  /* 0x00000000000e7805 */ /* 0x000fe4000001ff00 */
[----:B------:R-:W-:Y:S02]  /*02b0*/  CS2R R12, SRZ ;  /* 0x00000000000c7805 */ /* 0x000fe4000001ff00 */
[----:B------:R-:W-:Y:S01]  /*02c0*/  CS2R R2, SRZ ;  /* 0x0000000000027805 */ /* 0x000fe2000001ff00 */
[----:B0-----:R-:W-:Y:S01]  /*02d0*/  ULEA UR6, UR5, UR4, 0x18 ;  /* 0x0000000405067291 */ /* 0x001fe2000f8ec0ff */
[----:B------:R-:W-:Y:S01]  /*02e0*/  MOV R0, RZ ;  /* 0x000000ff00007202 */ /* 0x000fe20000000f00 */
[----:B------:R-:W-:Y:S01]  /*02f0*/  UIADD3 UR4, UPT, UPT, UR4, 0x1000, URZ ;  /* 0x0000100004047890 */ /* 0x000fe2000fffe0ff */
[----:B------:R-:W-:-:S02]  /*0300*/  CS2R R90, SRZ ;  /* 0x00000000005a7805 */ /* 0x000fc4000001ff00 */
[----:B------:R-:W-:Y:S02]  /*0310*/  CS2R R94, SRZ ;  /* 0x00000000005e7805 */ /* 0x000fe4000001ff00 */
[----:B------:R-:W-:Y:S01]  /*0320*/  CS2R R96, SRZ ;  /* 0x0000000000607805 */ /* 0x000fe2000001ff00 */
[----:B------:R-:W-:Y:S01]  /*0330*/  ULEA UR4, UR5, UR4, 0x18 ;  /* 0x0000000405047291 */ /* 0x000fe2000f8ec0ff */
[----:B------:R-:W-:Y:S02]  /*0340*/  LEA R49, R46, UR6, 0x4 ;  /* 0x000000062e317c11 */ /* 0x000fe4000f8e20ff */
[----:B------:R-:W-:Y:S02]  /*0350*/  CS2R R98, SRZ ;  /* 0x0000000000627805 */ /* 0x000fe4000001ff00 */
[----:B------:R-:W-:Y:S02]  /*0360*/  CS2R R100, SRZ ;  /* 0x0000000000647805 */ /* 0x000fe4000001ff00 */
[----:B------:R-:W-:-:S02]  /*0370*/  CS2R R102, SRZ ;  /* 0x0000000000667805 */ /* 0x000fc4000001ff00 */
[----:B------:R-:W-:Y:S02]  /*0380*/  CS2R R104, SRZ ;  /* 0x0000000000687805 */ /* 0x000fe4000001ff00 */
[----:B------:R-:W-:Y:S02]  /*0390*/  CS2R R106, SRZ ;  /* 0x00000000006a7805 */ /* 0x000fe4000001ff00 */
[----:B------:R-:W-:Y:S02]  /*03a0*/  CS2R R108, SRZ ;  /* 0x00000000006c7805 */ /* 0x000fe4000001ff00 */
[----:B------:R-:W-:Y:S02]  /*03b0*/  CS2R R110, SRZ ;  /* 0x00000000006e7805 */ /* 0x000fe4000001ff00 */
[----:B------:R-:W-:Y:S02]  /*03c0*/  CS2R R112, SRZ ;  /* 0x0000000000707805 */ /* 0x000fe4000001ff00 */
[----:B------:R-:W-:-:S02]  /*03d0*/  CS2R R114, SRZ ;  /* 0x0000000000727805 */ /* 0x000fc4000001ff00 */
[----:B------:R-:W-:Y:S02]  /*03e0*/  CS2R R116, SRZ ;  /* 0x0000000000747805 */ /* 0x000fe4000001ff00 */
[----:B------:R-:W-:Y:S02]  /*03f0*/  CS2R R118, SRZ ;  /* 0x0000000000767805 */ /* 0x000fe4000001ff00 */
[----:B------:R-:W-:Y:S02]  /*0400*/  CS2R R58, SRZ ;  /* 0x00000000003a7805 */ /* 0x000fe4000001ff00 */
[----:B------:R-:W-:Y:S01]  /*0410*/  CS2R R56, SRZ ;  /* 0x0000000000387805 */ /* 0x000fe2000001ff00 */
[----:B--2---:R0:W-:Y:S04]  /*0420*/  STS.128 [R49], R4 ;  /* 0x0000000431007388 */ /* 0x0041e80000000c00 */
[----:B---3--:R-:W-:Y:S04]  /*0430*/  STS [R50+UR4], R8 ;  /* 0x0000000832007988 */ /* 0x008fe80008000804 */
[----:B------:R1:W-:Y:S04]  /*0440*/  STS [R50+UR4+0x200], R9 ;  /* 0x0002000932007988 */ /* 0x0003e80008000804 */
[----:B------:R-:W-:Y:S04]  /*0450*/  STS [R50+UR4+0x400], R10 ;  /* 0x0004000a32007988 */ /* 0x000fe80008000804 */
[----:B------:R2:W-:Y:S01]  /*0460*/  STS [R50+UR4+0x600], R11 ;  /* 0x0006000b32007988 */ /* 0x0005e20008000804 */
[----:B0-----:R-:W-:-:S02]  /*0470*/  CS2R R6, SRZ ;  /* 0x0000000000067805 */ /* 0x001fc4000001ff00 */
[----:B-1----:R-:W-:Y:S02]  /*0480*/  CS2R R8, SRZ ;  /* 0x0000000000087805 */ /* 0x002fe4000001ff00 */
[----:B------:R-:W-:Y:S01]  /*0490*/  CS2R R4, SRZ ;  /* 0x0000000000047805 */ /* 0x000fe2000001ff00 */
[----:B------:R-:W-:Y:S01]  /*04a0*/  BAR.SYNC.DEFER_BLOCKING 0x0 ;  /* 0x0000000000007b1d */ /* 0x000fe20000010000 */
[----:B--2---:R-:W-:-:S05]  /*04b0*/  CS2R R10, SRZ ;  /* 0x00000000000a7805 */ /* 0x004fca000001ff00 */
[----:B------:R0:W1:Y:S04]  /*04c0*/  LDS.128 R28, [R51+UR6] ;  /* 0x00000006331c7984 */ /* 0x0000680008000c00 */
[----:B------:R0:W2:Y:S04]  /*04d0*/  LDS.128 R24, [R51+UR6+0x10] ;  /* 0x0000100633187984 */ /* 0x0000a80008000c00 */
[----:B------:R0:W3:Y:S04]  /*04e0*/  LDS.128 R20, [R52+UR4] ;  /* 0x0000000434147984 */ /* 0x0000e80008000c00 */
[----:B------:R0:W4:Y:S02]  /*04f0*/  LDS.128 R16, [R52+UR4+0x10] ;  /* 0x0000100434107984 */ /* 0x0001240008000c00 */
.L_x_0:
[C---:B--2-4-:R-:W-:Y:S01]  /*0500*/  FFMA R61, R17.reuse, R27, R12 ;  /* 0x0000001b113d7223 */ /* 0x054fe2000000000c */
[C---:B-1----:R-:W-:Y:S01]  /*0510*/  FFMA R62, R18.reuse, R28, R13 ;  /* 0x0000001c123e7223 */ /* 0x042fe2000000000d */
[C---:B------:R-:W-:Y:S01]  /*0520*/  FFMA R63, R18.reuse, R29, R14 ;  /* 0x0000001d123f7223 */ /* 0x040fe2000000000e */
[----:B------:R-:W-:Y:S01]  /*0530*/  FFMA R65, R18, R30, R15 ;  /* 0x0000001e12417223 */ /* 0x000fe2000000000f */
[----:B------:R-:W-:Y:S01]  /*0540*/  LDS.128 R32, [R51+UR6+0x200] ;  /* 0x0002000633207984 */ /* 0x000fe20008000c00 */
[----:B------:R-:W-:Y:S01]  /*0550*/  FFMA R53, R16, R27, R4 ;  /* 0x0000001b10357223 */ /* 0x000fe20000000004 */
[C---:B------:R-:W-:Y:S01]  /*0560*/  FFMA R54, R17.reuse, R28, R5 ;  /* 0x0000001c11367223 */ /* 0x040fe20000000005 */
[C---:B------:R-:W-:Y:S01]  /*0570*/  FFMA R55, R17.reuse, R29, R6 ;  /* 0x0000001d11377223 */ /* 0x040fe20000000006 */
[----:B------:R-:W-:Y:S01]  /*0580*/  LDS.128 R40, [R51+UR6+0x210] ;  /* 0x0002100633287984 */ /* 0x000fe20008000c00 */
[C---:B------:R-:W-:Y:S01]  /*0590*/  FFMA R60, R17.reuse, R30, R7 ;  /* 0x0000001e113c7223 */ /* 0x040fe20000000007 */
[C---:B------:R-:W-:Y:S01]  /*05a0*/  FFMA R8, R17.reuse, R31, R8 ;  /* 0x0000001f11087223 */ /* 0x040fe20000000008 */
[C---:B------:R-:W-:Y:S01]  /*05b0*/  FFMA R9, R17.reuse, R24, R9 ;  /* 0x0000001811097223 */ /* 0x040fe20000000009 */
[----:B------:R-:W1:Y:S01]  /*05c0*/  LDS.128 R12, [R52+UR4+0x210] ;  /* 0x00021004340c7984 */ /* 0x000e620008000c00 */
[C---:B------:R-:W-:Y:S01]  /*05d0*/  FFMA R10, R17.reuse, R25, R10 ;  /* 0x00000019110a7223 */ /* 0x040fe2000000000a */
[----:B------:R-:W-:Y:S01]  /*05e0*/  FFMA R11, R17, R26, R11 ;  /* 0x0000001a110b7223 */ /* 0x000fe2000000000b */
[C---:B---3--:R-:W-:Y:S01]  /*05f0*/  FFMA R56, R20.reuse, R28, R56 ;  /* 0x0000001c14387223 */ /* 0x048fe20000000038 */
[----:B------:R-:W2:Y:S01]  /*0600*/  LDS.128 R36, [R52+UR4+0x200] ;  /* 0x0002000434247984 */ /* 0x000ea20008000c00 */
[C---:B------:R-:W-:Y:S01]  /*0610*/  FFMA R57, R20.reuse, R29, R57 ;  /* 0x0000001d14397223 */ /* 0x040fe20000000039 */
[C---:B------:R-:W-:Y:S01]  /*0620*/  FFMA R58, R20.reuse, R30, R58 ;  /* 0x0000001e143a7223 */ /* 0x040fe2000000003a */
[C---:B------:R-:W-:Y:S01]  /*0630*/  FFMA R59, R20.reuse, R31, R59 ;  /* 0x0000001f143b7223 */ /* 0x040fe2000000003b */
[C---:B------:R-:W-:Y:S01]  /*0640*/  FFMA R64, R20.reuse, R24, R64 ;  /* 0x0000001814407223 */ /* 0x040fe20000000040 */
[C---:B------:R-:W-:Y:S01]  /*0650*/  FFMA R119, R20.reuse, R25, R119 ;  /* 0x0000001914777223 */ /* 0x040fe20000000077 */
[----:B------:R-:W-:Y:S01]  /*0660*/  FFMA R117, R20, R26, R117 ;  /* 0x0000001a14757223 */ /* 0x000fe20000000075 */
[C---:B------:R-:W-:Y:S01]  /*0670*/  FFMA R116, R21.reuse, R28, R116 ;  /* 0x0000001c15747223 */ /* 0x040fe20000000074 */
        /* <DEDUP_REMOVED lines=12> */
[----:B------:R-:W-:Y:S01]  /*0740*/  FFMA R102, R22, R26, R102 ;  /* 0x0000001a16667223 */ /* 0x000fe20000000066 */
[-C--:B------:R-:W-:Y:S01]  /*0750*/  FFMA R20, R20, R27.reuse, R118 ;  /* 0x0000001b14147223 */ /* 0x080fe20000000076 */
[-C--:B------:R-:W-:Y:S01]  /*0760*/  FFMA R21, R21, R27.reuse, R109 ;  /* 0x0000001b15157223 */ /* 0x080fe2000000006d */
        /* <DEDUP_REMOVED lines=20> */
[----:B------:R-:W-:Y:S01]  /*08b0*/  FFMA R80, R18, R27, R80 ;  /* 0x0000001b12507223 */ /* 0x000fe20000000050 */
[----:B-1----:R-:W-:Y:S01]  /*08c0*/  FFMA R73, R43, R12, R53 ;  /* 0x0000000c2b497223 */ /* 0x002fe20000000035 */
        /* <DEDUP_REMOVED lines=13> */
[-C--:B------:R-:W-:Y:S01]  /*09a0*/  FFMA R53, R41, R13.reuse, R10 ;  /* 0x0000000d29357223 */ /* 0x080fe2000000000a */
[----:B------:R-:W-:Y:S01]  /*09b0*/  FFMA R60, R42, R13, R11 ;  /* 0x0000000d2a3c7223 */ /* 0x000fe2000000000b */
[----:B------:R-:W-:Y:S01]  /*09c0*/  LDS.128 R16, [R51+UR6+0x400] ;  /* 0x0004000633107984 */ /* 0x000fe20008000c00 */
[-C--:B--2---:R-:W-:Y:S01]  /*09d0*/  FFMA R85, R32, R36.reuse, R56 ;  /* 0x0000002420557223 */ /* 0x084fe20000000038 */
[-C--:B------:R-:W-:Y:S01]  /*09e0*/  FFMA R75, R33, R36.reuse, R57 ;  /* 0x00000024214b7223 */ /* 0x080fe20000000039 */
[-C--:B------:R-:W-:Y:S01]  /*09f0*/  FFMA R74, R34, R36.reuse, R58 ;  /* 0x00000024224a7223 */ /* 0x080fe2000000003a */
[----:B------:R-:W-:Y:S01]  /*0a00*/  LDS.128 R4, [R51+UR6+0x410] ;  /* 0x0004100633047984 */ /* 0x000fe20008000c00 */
[-C--:B------:R-:W-:Y:S01]  /*0a10*/  FFMA R59, R35, R36.reuse, R59 ;  /* 0x00000024233b7223 */ /* 0x080fe2000000003b */
[-C--:B------:R-:W-:Y:S01]  /*0a20*/  FFMA R64, R40, R36.reuse, R64 ;  /* 0x0000002428407223 */ /* 0x080fe20000000040 */
[-C--:B------:R-:W-:Y:S01]  /*0a30*/  FFMA R119, R41, R36.reuse, R119 ;  /* 0x0000002429777223 */ /* 0x080fe20000000077 */
[----:B------:R-:W1:Y:S01]  /*0a40*/  LDS.128 R8, [R52+UR4+0x410] ;  /* 0x0004100434087984 */ /* 0x000e620008000c00 */
[-C--:B------:R-:W-:Y:S01]  /*0a50*/  FFMA R117, R42, R36.reuse, R117 ;  /* 0x000000242a757223 */ /* 0x080fe20000000075 */
[-C--:B------:R-:W-:Y:S01]  /*0a60*/  FFMA R116, R32, R37.reuse, R116 ;  /* 0x0000002520747223 */ /* 0x080fe20000000074 */
[-C--:B------:R-:W-:Y:S01]  /*0a70*/  FFMA R115, R33, R37.reuse, R115 ;  /* 0x0000002521737223 */ /* 0x080fe20000000073 */
[-C--:B------:R-:W-:Y:S01]  /*0a80*/  FFMA R114, R34, R37.reuse, R114 ;  /* 0x0000002522727223 */ /* 0x080fe20000000072 */
[-C--:B------:R-:W-:Y:S01]  /*0a90*/  FFMA R113, R35, R37.reuse, R113 ;  /* 0x0000002523717223 */ /* 0x080fe20000000071 */
[-C--:B------:R-:W-:Y:S01]  /*0aa0*/  FFMA R112, R40, R37.reuse, R112 ;  /* 0x0000002528707223 */ /* 0x080fe20000000070 */
[-C--:B------:R-:W-:Y:S01]  /*0ab0*/  FFMA R111, R41, R37.reuse, R111 ;  /* 0x00000025296f7223 */ /* 0x080fe2000000006f */
[-C--:B------:R-:W-:Y:S01]  /*0ac0*/  FFMA R110, R42, R37.reuse, R110 ;  /* 0x000000252a6e7223 */ /* 0x080fe2000000006e */
[C---:B------:R-:W-:Y:S01]  /*0ad0*/  FFMA R36, R43.reuse, R36, R20 ;  /* 0x000000242b247223 */ /* 0x040fe20000000014 */
[C---:B------:R-:W-:Y:S01]  /*0ae0*/  FFMA R37, R43.reuse, R37, R21 ;  /* 0x000000252b257223 */ /* 0x040fe20000000015 */
[----:B------:R-:W-:Y:S01]  /*0af0*/  FFMA R101, R43, R38, R22 ;  /* 0x000000262b657223 */ /* 0x000fe20000000016 */
[-C--:B------:R-:W-:Y:S01]  /*0b00*/  FFMA R91, R32, R12.reuse, R91 ;  /* 0x0000000c205b7223 */ /* 0x080fe2000000005b */
[----:B------:R-:W2:Y:S01]  /*0b10*/  LDS.128 R20, [R52+UR4+0x400] ;  /* 0x0004000434147984 */ /* 0x000ea20008000c00 */
[-C--:B------:R-:W-:Y:S01]  /*0b20*/  FFMA R90, R33, R12.reuse, R90 ;  /* 0x0000000c215a7223 */ /* 0x080fe2000000005a */
[-C--:B------:R-:W-:Y:S01]  /*0b30*/  FFMA R88, R34, R12.reuse, R88 ;  /* 0x0000000c22587223 */ /* 0x080fe20000000058 */
[-C--:B------:R-:W-:Y:S01]  /*0b40*/  FFMA R83, R35, R12.reuse, R83 ;  /* 0x0000000c23537223 */ /* 0x080fe20000000053 */
[-C--:B------:R-:W-:Y:S01]  /*0b50*/  FFMA R0, R40, R12.reuse, R0 ;  /* 0x0000000c28007223 */ /* 0x080fe20000000000 */
[-C--:B------:R-:W-:Y:S01]  /*0b60*/  FFMA R2, R41, R12.reuse, R2 ;  /* 0x0000000c29027223 */ /* 0x080fe20000000002 */
[----:B------:R-:W-:Y:S01]  /*0b70*/  FFMA R3, R42, R12, R3 ;  /* 0x0000000c2a037223 */ /* 0x000fe20000000003 */
        /* <DEDUP_REMOVED lines=8> */
[----:B------:R-:W-:Y:S01]  /*0c00*/  FFMA R61, R43, R13, R61 ;  /* 0x0000000d2b3d7223 */ /* 0x000fe2000000003d */
[CC--:B------:R-:W-:Y:S01]  /*0c10*/  FFMA R103, R41.reuse, R38.reuse, R103 ;  /* 0x0000002629677223 */ /* 0x0c0fe20000000067 */
[C---:B------:R-:W-:Y:S01]  /*0c20*/  FFMA R95, R41.reuse, R39, R95 ;  /* 0x00000027295f7223 */ /* 0x040fe2000000005f */
[----:B------:R-:W-:Y:S01]  /*0c30*/  FFMA R87, R41, R15, R25 ;  /* 0x0000000f29577223 */ /* 0x000fe20000000019 */
[C---:B------:R-:W-:Y:S01]  /*0c40*/  FFMA R104, R40.reuse, R38, R104 ;  /* 0x0000002628687223 */ /* 0x040fe20000000068 */
[C---:B------:R-:W-:Y:S01]  /*0c50*/  FFMA R96, R40.reuse, R39, R96 ;  /* 0x0000002728607223 */ /* 0x040fe20000000060 */
[-C--:B------:R-:W-:Y:S01]  /*0c60*/  FFMA R86, R40, R15.reuse, R24 ;  /* 0x0000000f28567223 */ /* 0x080fe20000000018 */
[-C--:B------:R-:W-:Y:S01]  /*0c70*/  FFMA R81, R32, R15.reuse, R28 ;  /* 0x0000000f20517223 */ /* 0x080fe2000000001c */
[-C--:B------:R-:W-:Y:S01]  /*0c80*/  FFMA R82, R33, R15.reuse, R29 ;  /* 0x0000000f21527223 */ /* 0x080fe2000000001d */
[-C--:B------:R-:W-:Y:S01]  /*0c90*/  FFMA R84, R34, R15.reuse, R30 ;  /* 0x0000000f22547223 */ /* 0x080fe2000000001e */
[-C--:B------:R-:W-:Y:S01]  /*0ca0*/  FFMA R31, R35, R15.reuse, R31 ;  /* 0x0000000f231f7223 */ /* 0x080fe2000000001f */
[----:B------:R-:W-:Y:S01]  /*0cb0*/  FFMA R89, R42, R15, R26 ;  /* 0x0000000f2a597223 */ /* 0x000fe2000000001a */
[-C--:B-1----:R-:W-:Y:S01]  /*0cc0*/  FFMA R91, R16, R8.reuse, R91 ;  /* 0x00000008105b7223 */ /* 0x082fe2000000005b */
[-C--:B------:R-:W-:Y:S01]  /*0cd0*/  FFMA R90, R17, R8.reuse, R90 ;  /* 0x00000008115a7223 */ /* 0x080fe2000000005a */
        /* <DEDUP_REMOVED lines=16> */
[----:B------:R-:W-:Y:S01]  /*0de0*/  FFMA R80, R7, R10, R80 ;  /* 0x0000000a07507223 */ /* 0x000fe20000000050 */
[----:B------:R-:W-:Y:S01]  /*0df0*/  SHF.L.U32 R8, R44, 0x10, RZ ;  /* 0x000000102c087819 */ /* 0x000fe200000006ff */
[-C--:B------:R-:W-:Y:S01]  /*0e00*/  FFMA R72, R16, R9.reuse, R72 ;  /* 0x0000000910487223 */ /* 0x080fe20000000048 */
[----:B------:R-:W-:Y:S01]  /*0e10*/  SHF.L.U32 R10, R44, 0x3, RZ ;  /* 0x000000032c0a7819 */ /* 0x000fe200000006ff */
[-C--:B------:R-:W-:Y:S01]  /*0e20*/  FFMA R71, R17, R9.reuse, R71 ;  /* 0x0000000911477223 */ /* 0x080fe20000000047 */
[-C--:B------:R-:W-:Y:S01]  /*0e30*/  FFMA R70, R18, R9.reuse, R70 ;  /* 0x0000000912467223 */ /* 0x080fe20000000046 */
[-C--:B------:R-:W-:Y:S01]  /*0e40*/  FFMA R60, R6, R9.reuse, R60 ;  /* 0x00000009063c7223 */ /* 0x080fe2000000003c */
[----:B------:R-:W-:Y:S01]  /*0e50*/  FFMA R61, R7, R9, R61 ;  /* 0x00000009073d7223 */ /* 0x000fe2000000003d */
[C---:B--2---:R-:W-:Y:S01]  /*0e60*/  FFMA R119, R5.reuse, R20, R119 ;  /* 0x0000001405777223 */ /* 0x044fe20000000077 */
[C---:B------:R-:W-:Y:S01]  /*0e70*/  FFMA R111, R5.reuse, R21, R111 ;  /* 0x00000015056f7223 */ /* 0x040fe2000000006f */
[C---:B------:R-:W-:Y:S01]  /*0e80*/  FFMA R103, R5.reuse, R22, R103 ;  /* 0x0000001605677223 */ /* 0x040fe20000000067 */
[C---:B------:R-:W-:Y:S01]  /*0e90*/  FFMA R95, R5.reuse, R23, R95 ;  /* 0x00000017055f7223 */ /* 0x040fe2000000005f */
[----:B------:R-:W-:Y:S01]  /*0ea0*/  FFMA R87, R5, R11, R87 ;  /* 0x0000000b05577223 */ /* 0x000fe20000000057 */
[----:B------:R-:W-:Y:S01]  /*0eb0*/  LOP3.LUT R9, R8, 0x7f0000, RZ, 0xc0, !PT ;  /* 0x007f000008097812 */ /* 0x000fe200078ec0ff */
[----:B------:R-:W-:Y:S01]  /*0ec0*/  FFMA R64, R4, R20, R64 ;  /* 0x0000001404407223 */ /* 0x000fe20000000040 */
[----:B------:R-:W-:Y:S01]  /*0ed0*/  LOP3.LUT R5, R10, 0x3f8, RZ, 0xc0, !PT ;  /* 0x000003f80a057812 */ /* 0x000fe200078ec0ff */
[C---:B------:R-:W-:Y:S01]  /*0ee0*/  FFMA R112, R4.reuse, R21, R112 ;  /* 0x0000001504707223 */ /* 0x040fe20000000070 */
[C---:B------:R-:W-:Y:S01]  /*0ef0*/  FFMA R104, R4.reuse, R22, R104 ;  /* 0x0000001604687223 */ /* 0x040fe20000000068 */
[C---:B------:R-:W-:Y:S01]  /*0f00*/  FFMA R96, R4.reuse, R23, R96 ;  /* 0x0000001704607223 */ /* 0x040fe20000000060 */
[----:B------:R-:W-:Y:S01]  /*0f10*/  FFMA R86, R4, R11, R86 ;  /* 0x0000000b04567223 */ /* 0x000fe20000000056 */
[----:B------:R-:W-:-:S04]  /*0f20*/  IMAD.WIDE.U32 R8, R9, 0x4, R68 ;  /* 0x0000000409087825 */ /* 0x000fc800078e0044 */
[----:B------:R-:W-:Y:S01]  /*0f30*/  FFMA R92, R43, R15, R27 ;  /* 0x0000000f2b5c7223 */ /* 0x000fe2000000001b */
[C---:B------:R-:W-:Y:S01]  /*0f40*/  FFMA R102, R42.reuse, R38, R102 ;  /* 0x000000262a667223 */ /* 0x040fe20000000066 */
[----:B------:R-:W-:Y:S01]  /*0f50*/  FFMA R94, R42, R39, R94 ;  /* 0x000000272a5e7223 */ /* 0x000fe2000000005e */
[----:B------:R-:W-:-:S04]  /*0f60*/  IMAD.WIDE.U32 R4, R5, 0x4, R66 ;  /* 0x0000000405047825 */ /* 0x000fc800078e0042 */
[----:B------:R-:W-:Y:S01]  /*0f70*/  FFMA R93, R43, R39, R93 ;  /* 0x000000272b5d7223 */ /* 0x000fe2000000005d */
[CC--:B------:R-:W-:Y:S01]  /*0f80*/  FFMA R30, R16.reuse, R20.reuse, R85 ;  /* 0x00000014101e7223 */ /* 0x0c0fe20000000055 */
[-C--:B------:R-:W-:Y:S01]  /*0f90*/  FFMA R81, R16, R11.reuse, R81 ;  /* 0x0000000b10517223 */ /* 0x080fe20000000051 */
[-C--:B------:R-:W-:Y:S01]  /*0fa0*/  FFMA R82, R17, R11.reuse, R82 ;  /* 0x0000000b11527223 */ /* 0x080fe20000000052 */
[-C--:B------:R-:W-:Y:S01]  /*0fb0*/  FFMA R84, R18, R11.reuse, R84 ;  /* 0x0000000b12547223 */ /* 0x080fe20000000054 */
[-C--:B------:R-:W-:Y:S01]  /*0fc0*/  FFMA R85, R19, R11.reuse, R31 ;  /* 0x0000000b13557223 */ /* 0x080fe2000000001f */
[CC--:B------:R-:W-:Y:S01]  /*0fd0*/  FFMA R89, R6.reuse, R11.reuse, R89 ;  /* 0x0000000b06597223 */ /* 0x0c0fe20000000059 */
[C---:B------:R-:W-:Y:S01]  /*0fe0*/  FFMA R92, R7.reuse, R11, R92 ;  /* 0x0000000b075c7223 */ /* 0x040fe2000000005c */
[CC--:B------:R-:W-:Y:S01]  /*0ff0*/  FFMA R117, R6.reuse, R20.reuse, R117 ;  /* 0x0000001406757223 */ /* 0x0c0fe20000000075 */
[C---:B------:R-:W-:Y:S01]  /*1000*/  FFMA R41, R7.reuse, R20, R36 ;  /* 0x0000001407297223 */ /* 0x040fe20000000024 */
[CC--:B------:R-:W-:Y:S01]  /*1010*/  FFMA R110, R6.reuse, R21.reuse, R110 ;  /* 0x00000015066e7223 */ /* 0x0c0fe2000000006e */
[C---:B------:R-:W-:Y:S01]  /*1020*/  FFMA R40, R7.reuse, R21, R37 ;  /* 0x0000001507287223 */ /* 0x040fe20000000025 */
[CC--:B------:R-:W-:Y:S01]  /*1030*/  FFMA R102, R6.reuse, R22.reuse, R102 ;  /* 0x0000001606667223 */ /* 0x0c0fe20000000066 */
[C---:B------:R-:W-:Y:S01]  /*1040*/  FFMA R101, R7.reuse, R22, R101 ;  /* 0x0000001607657223 */ /* 0x040fe20000000065 */
[-C--:B------:R-:W-:Y:S01]  /*1050*/  FFMA R94, R6, R23.reuse, R94 ;  /* 0x00000017065e7223 */ /* 0x080fe2000000005e */
[----:B------:R-:W-:Y:S01]  /*1060*/  FFMA R93, R7, R23, R93 ;  /* 0x00000017075d7223 */ /* 0x000fe2000000005d */
[----:B------:R-:W2:Y:S01]  /*1070*/  LDG.E.128 R8, desc[UR8][R8.64] ;  /* 0x0000000808087981 */ /* 0x000ea2000c1e1d00 */
[-C--:B------:R-:W-:Y:S01]  /*1080*/  FFMA R108, R32, R38.reuse, R108 ;  /* 0x00000026206c7223 */ /* 0x080fe2000000006c */
[-C--:B------:R-:W-:Y:S01]  /*1090*/  FFMA R107, R33, R38.reuse, R107 ;  /* 0x00000026216b7223 */ /* 0x080fe2000000006b */
[-C--:B------:R-:W-:Y:S01]  /*10a0*/  FFMA R106, R34, R38.reuse, R106 ;  /* 0x00000026226a7223 */ /* 0x080fe2000000006a */
[----:B------:R-:W3:Y:S01]  /*10b0*/  LDG.E.128 R4, desc[UR8][R4.64] ;  /* 0x0000000804047981 */ /* 0x000ee2000c1e1d00 */
[----:B------:R-:W-:Y:S01]  /*10c0*/  FFMA R105, R35, R38, R105 ;  /* 0x0000002623697223 */ /* 0x000fe20000000069 */
[-C--:B------:R-:W-:Y:S01]  /*10d0*/  FFMA R100, R32, R39.reuse, R100 ;  /* 0x0000002720647223 */ /* 0x080fe20000000064 */
[-C--:B------:R-:W-:Y:S01]  /*10e0*/  FFMA R99, R33, R39.reuse, R99 ;  /* 0x0000002721637223 */ /* 0x080fe20000000063 */
[-C--:B------:R-:W-:Y:S01]  /*10f0*/  FFMA R98, R34, R39.reuse, R98 ;  /* 0x0000002722627223 */ /* 0x080fe20000000062 */
[----:B------:R-:W-:Y:S01]  /*1100*/  FFMA R97, R35, R39, R97 ;  /* 0x0000002723617223 */ /* 0x000fe20000000061 */
[-C--:B------:R-:W-:Y:S01]  /*1110*/  FFMA R29, R17, R20.reuse, R75 ;  /* 0x00000014111d7223 */ /* 0x080fe2000000004b */
[-C--:B------:R-:W-:Y:S01]  /*1120*/  FFMA R28, R18, R20.reuse, R74 ;  /* 0x00000014121c7223 */ /* 0x080fe2000000004a */
[----:B------:R-:W-:Y:S01]  /*1130*/  FFMA R59, R19, R20, R59 ;  /* 0x00000014133b7223 */ /* 0x000fe2000000003b */
[-C--:B------:R-:W-:Y:S01]  /*1140*/  FFMA R116, R16, R21.reuse, R116 ;  /* 0x0000001510747223 */ /* 0x080fe20000000074 */
        /* <DEDUP_REMOVED lines=11> */
[----:B------:R-:W-:Y:S04]  /*1200*/  LDS.128 R24, [R51+UR6+0x600] ;  /* 0x0006000633187984 */ /* 0x000fe80008000c00 */
[----:B------:R-:W1:Y:S04]  /*1210*/  LDS.128 R36, [R52+UR4+0x600] ;  /* 0x0006000434247984 */ /* 0x000e680008000c00 */
[----:B------:R-:W4:Y:S04]  /*1220*/  LDS.128 R20, [R52+UR4+0x610] ;  /* 0x0006100434147984 */ /* 0x000f280008000c00 */
[----:B------:R-:W5:Y:S04]  /*1230*/  LDS.128 R12, [R51+UR6+0x610] ;  /* 0x00061006330c7984 */ /* 0x000f680008000c00 */
[----:B------:R-:W-:Y:S04]  /*1240*/  LDS.128 R32, [R52+UR4+0x800] ;  /* 0x0008000434207984 */ /* 0x000fe80008000c00 */
[----:B------:R-:W-:Y:S01]  /*1250*/  LDS.128 R16, [R51+UR6+0x810] ;  /* 0x0008100633107984 */ /* 0x000fe20008000c00 */
[-C--:B-1----:R-:W-:Y:S01]  /*1260*/  FFMA R56, R24, R36.reuse, R30 ;  /* 0x0000002418387223 */ /* 0x082fe2000000001e */
        /* <DEDUP_REMOVED lines=15> */
[-C--:B----4-:R-:W-:Y:S01]  /*1360*/  FFMA R91, R24, R20.reuse, R91 ;  /* 0x00000014185b7223 */ /* 0x090fe2000000005b */
        /* <DEDUP_REMOVED lines=15> */
[----:B------:R-:W1:Y:S01]  /*1460*/  LDS.128 R28, [R51+UR6+0x800] ;  /* 0x00080006331c7984 */ /* 0x000e620008000c00 */
[-C--:B-----5:R-:W-:Y:S01]  /*1470*/  FFMA R64, R12, R36.reuse, R64 ;  /* 0x000000240c407223 */ /* 0x0a0fe20000000040 */
[-C--:B------:R-:W-:Y:S01]  /*1480*/  FFMA R119, R13, R36.reuse, R119 ;  /* 0x000000240d777223 */ /* 0x080fe20000000077 */
[-C--:B------:R-:W-:Y:S01]  /*1490*/  FFMA R117, R14, R36.reuse, R117 ;  /* 0x000000240e757223 */ /* 0x080fe20000000075 */
[----:B------:R-:W4:Y:S01]  /*14a0*/  LDS.128 R24, [R52+UR4+0x810] ;  /* 0x0008100434187984 */ /* 0x000f220008000c00 */
        /* <DEDUP_REMOVED lines=30> */
[----:B------:R-:W5:Y:S04]  /*1690*/  LDS.128 R20, [R51+UR6+0xa00] ;  /* 0x000a000633147984 */ /* 0x000f680008000c00 */
[----:B------:R-:W0:Y:S01]  /*16a0*/  LDS.128 R12, [R51+UR6+0xa10] ;  /* 0x000a1006330c7984 */ /* 0x000e220008000c00 */
        /* <DEDUP_REMOVED lines=32> */
[-C--:B----4-:R-:W-:Y:S01]  /*18b0*/  FFMA R91, R28, R24.reuse, R91 ;  /* 0x000000181c5b7223 */ /* 0x090fe2000000005b */
        /* <DEDUP_REMOVED lines=31> */
[----:B------:R-:W-:Y:S04]  /*1ab0*/  LDS.128 R28, [R52+UR4+0xc00] ;  /* 0x000c0004341c7984 */ /* 0x000fe80008000c00 */
[----:B------:R-:W1:Y:S04]  /*1ac0*/  LDS.128 R24, [R51+UR6+0xc00] ;  /* 0x000c000633187984 */ /* 0x000e680008000c00 */
[----:B------:R-:W4:Y:S04]  /*1ad0*/  LDS.128 R16, [R51+UR6+0xc10] ;  /* 0x000c100633107984 */ /* 0x000f280008000c00 */
[----:B------:R-:W4:Y:S01]  /*1ae0*/  LDS.128 R32, [R52+UR4+0xa10] ;  /* 0x000a100434207984 */ /* 0x000f220008000c00 */
[-C--:B-----5:R-:W-:Y:S01]  /*1af0*/  FFMA R56, R20, R36.reuse, R56 ;  /* 0x0000002414387223 */ /* 0x0a0fe20000000038 */
[-C--:B------:R-:W-:Y:S01]  /*1b00*/  FFMA R57, R21, R36.reuse, R57 ;  /* 0x0000002415397223 */ /* 0x080fe20000000039 */
[-C--:B------:R-:W-:Y:S01]  /*1b10*/  FFMA R58, R22, R36.reuse, R58 ;  /* 0x00000024163a7223 */ /* 0x080fe2000000003a */
[-C--:B------:R-:W-:Y:S01]  /*1b20*/  FFMA R59, R23, R36.reuse, R59 ;  /* 0x00000024173b7223 */ /* 0x080fe2000000003b */
[-C--:B0-----:R-:W-:Y:S01]  /*1b30*/  FFMA R64, R12, R36.reuse, R64 ;  /* 0x000000240c407223 */ /* 0x081fe20000000040 */
        /* <DEDUP_REMOVED lines=30> */
[-C--:B----4-:R-:W-:Y:S01]  /*1d20*/  FFMA R64, R16, R28.reuse, R64 ;  /* 0x0000001c10407223 */ /* 0x090fe20000000040 */
        /* <DEDUP_REMOVED lines=42> */
[C---:B------:R-:W-:Y:S01]  /*1fd0*/  FFMA R28, R19.reuse, R28, R36 ;  /* 0x0000001c131c7223 */ /* 0x040fe20000000024 */
[----:B------:R-:W-:Y:S01]  /*1fe0*/  FFMA R29, R19, R29, R37 ;  /* 0x0000001d131d7223 */ /* 0x000fe20000000025 */
[----:B------:R-:W0:Y:S04]  /*1ff0*/  LDS.128 R20, [R52+UR4+0xc10] ;  /* 0x000c100434147984 */ /* 0x000e280008000c00 */
[----:B------:R-:W-:Y:S04]  /*2000*/  LDS.128 R32, [R51+UR6+0xe00] ;  /* 0x000e000633207984 */ /* 0x000fe80008000c00 */
[----:B------:R-:W-:Y:S04]  /*2010*/  LDS.128 R12, [R52+UR4+0xe00] ;  /* 0x000e0004340c7984 */ /* 0x000fe80008000c00 */
[----:B------:R-:W1:Y:S04]  /*2020*/  LDS.128 R36, [R51+UR6+0xe10] ;  /* 0x000e100633247984 */ /* 0x000e680008000c00 */
[----:B------:R-:W4:Y:S01]  /*2030*/  LDS.128 R40, [R52+UR4+0xe10] ;  /* 0x000e100434287984 */ /* 0x000f220008000c00 */
[----:B------:R-:W-:Y:S01]  /*2040*/  BAR.SYNC.DEFER_BLOCKING 0x0 ;  /* 0x0000000000007b1d */ /* 0x000fe20000010000 */
[----:B------:R-:W-:-:S04]  /*2050*/  IADD3 R44, PT, PT, R44, 0x1, RZ ;  /* 0x000000012c2c7810 */ /* 0x000fc80007ffe0ff */
[----:B------:R-:W-:Y:S01]  /*2060*/  ISETP.NE.AND P0, PT, R44, 0x81, PT ;  /* 0x000000812c00780c */ /* 0x000fe20003f05270 */
[----:B--2---:R-:W-:Y:S04]  /*2070*/  STS.128 [R49], R8 ;  /* 0x0000000831007388 */ /* 0x004fe80000000c00 */
[----:B---3--:R2:W-:Y:S04]  /*2080*/  STS [R50+UR4], R4 ;  /* 0x0000000432007988 */ /* 0x0085e80008000804 */
[----:B------:R3:W-:Y:S04]  /*2090*/  STS [R50+UR4+0x200], R5 ;  /* 0x0002000532007988 */ /* 0x0007e80008000804 */
[----:B------:R5:W-:Y:S04]  /*20a0*/  STS [R50+UR4+0x400], R6 ;  /* 0x0004000632007988 */ /* 0x000be80008000804 */
[----:B------:R5:W-:Y:S01]  /*20b0*/  STS [R50+UR4+0x600], R7 ;  /* 0x0006000732007988 */ /* 0x000be20008000804 */
        /* <DEDUP_REMOVED lines=16> */
[-C--:B0-----:R-:W-:Y:S01]  /*21c0*/  FFMA R91, R24, R20.reuse, R91 ;  /* 0x00000014185b7223 */ /* 0x081fe2000000005b */
        /* <DEDUP_REMOVED lines=27> */
[----:B------:R-:W-:Y:S01]  /*2380*/  BAR.SYNC.DEFER_BLOCKING 0x0 ;  /* 0x0000000000007b1d */ /* 0x000fe20000010000 */
[-C--:B------:R-:W-:Y:S01]  /*2390*/  FFMA R86, R16, R23.reuse, R86 ;  /* 0x0000001710567223 */ /* 0x080fe20000000056 */
[-C--:B------:R-:W-:Y:S01]  /*23a0*/  FFMA R87, R17, R23.reuse, R87 ;  /* 0x0000001711577223 */ /* 0x080fe20000000057 */
[-C--:B------:R-:W-:Y:S01]  /*23b0*/  FFMA R89, R18, R23.reuse, R89 ;  /* 0x0000001712597223 */ /* 0x080fe20000000059 */
[----:B------:R-:W-:Y:S01]  /*23c0*/  FFMA R92, R19, R23, R92 ;  /* 0x00000017135c7223 */ /* 0x000fe2000000005c */
[CC--:B-1----:R-:W-:Y:S01]  /*23d0*/  FFMA R118, R39.reuse, R12.reuse, R28 ;  /* 0x0000000c27767223 */ /* 0x0c2fe2000000001c */
        /* <DEDUP_REMOVED lines=17> */
[----:B------:R0:W1:Y:S01]  /*24f0*/  LDS.128 R28, [R51+UR6] ;  /* 0x00000006331c7984 */ /* 0x0000620008000c00 */
[-C--:B------:R-:W-:Y:S01]  /*2500*/  FFMA R106, R34, R14.reuse, R106 ;  /* 0x0000000e226a7223 */ /* 0x080fe2000000006a */
[----:B------:R-:W-:-:S02]  /*2510*/  FFMA R105, R35, R14, R105 ;  /* 0x0000000e23697223 */ /* 0x000fc40000000069 */
[----:B------:R0:W0:Y:S01]  /*2520*/  LDS.128 R24, [R51+UR6+0x10] ;  /* 0x0000100633187984 */ /* 0x0000220008000c00 */
[-C--:B------:R-:W-:Y:S01]  /*2530*/  FFMA R104, R36, R14.reuse, R104 ;  /* 0x0000000e24687223 */ /* 0x080fe20000000068 */
[-C--:B------:R-:W-:Y:S02]  /*2540*/  FFMA R103, R37, R14.reuse, R103 ;  /* 0x0000000e25677223 */ /* 0x080fe40000000067 */
[----:B------:R0:W0:Y:S01]  /*2550*/  LDS.128 R20, [R52+UR4] ;  /* 0x0000000434147984 */ /* 0x0000220008000c00 */
[-C--:B------:R-:W-:Y:S01]  /*2560*/  FFMA R102, R38, R14.reuse, R102 ;  /* 0x0000000e26667223 */ /* 0x080fe20000000066 */
[----:B------:R-:W-:Y:S02]  /*2570*/  FFMA R101, R39, R14, R101 ;  /* 0x0000000e27657223 */ /* 0x000fe40000000065 */
[----:B------:R0:W0:Y:S01]  /*2580*/  LDS.128 R16, [R52+UR4+0x10] ;  /* 0x0000100434107984 */ /* 0x0000220008000c00 */
        /* <DEDUP_REMOVED lines=15> */
[----:B--2---:R-:W-:Y:S01]  /*2680*/  FFMA R4, R39, R40, R73 ;  /* 0x0000002827047223 */ /* 0x004fe20000000049 */
[-C--:B---3--:R-:W-:Y:S01]  /*2690*/  FFMA R5, R32, R41.reuse, R72 ;  /* 0x0000002920057223 */ /* 0x088fe20000000048 */
[-C--:B-----5:R-:W-:Y:S01]  /*26a0*/  FFMA R6, R33, R41.reuse, R71 ;  /* 0x0000002921067223 */ /* 0x0a0fe20000000047 */
        /* <DEDUP_REMOVED lines=22> */
[----:B01----:R-:W-:Y:S06]  /*2810*/  @P0 BRA `(.L_x_0) ;  /* 0xffffffdc00380947 */ /* 0x003fec000383ffff */
[----:B------:R-:W0:Y:S01]  /*2820*/  LDC.64 R16, c[0x0][0x3a8] ;  /* 0x0000ea00ff107b82 */ /* 0x000e220000000a00 */
[----:B------:R-:W-:Y:S01]  /*2830*/  SHF.L.U32 R19, R46, 0xe, RZ ;  /* 0x0000000e2e137819 */ /* 0x000fe200000006ff */
[----:B------:R-:W1:Y:S01]  /*2840*/  LDCU UR4, c[0x0][0x3a0] ;  /* 0x00007400ff0477ac */ /* 0x000e620008000800 */
[----:B------:R-:W-:Y:S02]  /*2850*/  LEA R23, R47, R45, 0xd ;  /* 0x0000002d2f177211 */ /* 0x000fe400078e68ff */
[----:B------:R-:W-:Y:S01]  /*2860*/  LOP3.LUT R21, R48, 0x18, RZ, 0xc0, !PT ;  /* 0x0000001830157812 */ /* 0x000fe200078ec0ff */
[----:B------:R-:W2:Y:S01]  /*2870*/  LDCU UR5, c[0x0][0x38c] ;  /* 0x00007180ff0577ac */ /* 0x000ea20008000800 */
[----:B------:R-:W-:Y:S02]  /*2880*/  SHF.L.U32 R18, R46, 0xc, RZ ;  /* 0x0000000c2e127819 */ /* 0x000fe400000006ff */
[----:B------:R-:W-:Y:S02]  /*2890*/  LOP3.LUT R19, R19, 0x70000, RZ, 0xc0, !PT ;  /* 0x0007000013137812 */ /* 0x000fe400078ec0ff */
[----:B------:R-:W-:-:S02]  /*28a0*/  SHF.L.U32 R23, R23, 0x7, RZ ;  /* 0x0000000717177819 */ /* 0x000fc400000006ff */
[----:B------:R-:W-:Y:S02]  /*28b0*/  LOP3.LUT R21, R21, 0x60, R46, 0xf8, !PT ;  /* 0x0000006015157812 */ /* 0x000fe400078ef82e */
[----:B------:R-:W-:-:S04]  /*28c0*/  LOP3.LUT R18, R19, 0x380000, R18, 0xf8, !PT ;  /* 0x0038000013127812 */ /* 0x000fc800078ef812 */
[----:B------:R-:W-:Y:S01]  /*28d0*/  LOP3.LUT R21, R18, R21, RZ, 0xfc, !PT ;  /* 0x0000001512157212 */ /* 0x000fe200078efcff */
[----:B0-----:R-:W-:-:S04]  /*28e0*/  IMAD.WIDE R16, R23, 0x4, R16 ;  /* 0x0000000417107825 */ /* 0x001fc800078e0210 */
[----:B------:R-:W-:-:S05]  /*28f0*/  IMAD.WIDE.U32 R120, R21, 0x4, R16 ;  /* 0x0000000415787825 */ /* 0x000fca00078e0010 */
[----:B------:R-:W1:Y:S04]  /*2900*/  LDG.E.128 R48, desc[UR8][R120.64] ;  /* 0x0000000878307981 */ /* 0x000e68000c1e1d00 */
[----:B------:R-:W3:Y:S04]  /*2910*/  LDG.E.128 R60, desc[UR8][R120.64+0x10] ;  /* 0x00001008783c7981 */ /* 0x000ee8000c1e1d00 */
[----:B------:R-:W4:Y:S04]  /*2920*/  LDG.E.128 R72, desc[UR8][R120.64+0x8000] ;  /* 0x0080000878487981 */ /* 0x000f28000c1e1d00 */
[----:B------:R-:W5:Y:S04]  /*2930*/  LDG.E.128 R16, desc[UR8][R120.64+0x8010] ;  /* 0x0080100878107981 */ /* 0x000f68000c1e1d00 */
[----:B------:R-:W5:Y:S04]  /*2940*/  LDG.E.128 R24, desc[UR8][R120.64+0x10010] ;  /* 0x0100100878187981 */ /* 0x000f68000c1e1d00 */
[----:B------:R-:W5:Y:S04]  /*2950*/  LDG.E.128 R20, desc[UR8][R120.64+0x10000] ;  /* 0x0100000878147981 */ /* 0x000f68000c1e1d00 */
[----:B------:R-:W5:Y:S04]  /*2960*/  LDG.E.128 R28, desc[UR8][R120.64+0x18000] ;  /* 0x01800008781c7981 */ /* 0x000f68000c1e1d00 */
[----:B------:R-:W5:Y:S04]  /*2970*/  LDG.E.128 R32, desc[UR8][R120.64+0x18010] ;  /* 0x0180100878207981 */ /* 0x000f68000c1e1d00 */
[----:B------:R-:W5:Y:S04]  /*2980*/  LDG.E.128 R40, desc[UR8][R120.64+0x20010] ;  /* 0x0200100878287981 */ /* 0x000f68000c1e1d00 */
[----:B------:R-:W5:Y:S04]  /*2990*/  LDG.E.128 R44, desc[UR8][R120.64+0x28000] ;  /* 0x02800008782c7981 */ /* 0x000f68000c1e1d00 */
[----:B------:R-:W5:Y:S04]  /*29a0*/  LDG.E.128 R36, desc[UR8][R120.64+0x20000] ;  /* 0x0200000878247981 */ /* 0x000f68000c1e1d00 */
[----:B------:R-:W5:Y:S01]  /*29b0*/  LDG.E.128 R68, desc[UR8][R120.64+0x38010] ;  /* 0x0380100878447981 */ /* 0x000f62000c1e1d00 */
[----:B-1----:R-:W-:Y:S01]  /*29c0*/  FMUL R53, R48, UR4 ;  /* 0x0000000430357c20 */ /* 0x002fe20008400000 */
[----:B------:R-:W-:Y:S01]  /*29d0*/  FMUL R48, R49, UR4 ;  /* 0x0000000431307c20 */ /* 0x000fe20008400000 */
[----:B------:R-:W-:Y:S01]  /*29e0*/  FMUL R49, R50, UR4 ;  /* 0x0000000432317c20 */ /* 0x000fe20008400000 */
[----:B------:R-:W-:Y:S01]  /*29f0*/  FMUL R52, R51, UR4 ;  /* 0x0000000433347c20 */ /* 0x000fe20008400000 */
[----:B--2---:R-:W-:Y:S01]  /*2a00*/  FFMA R56, R56, UR5, R53 ;  /* 0x0000000538387c23 */ /* 0x004fe20008000035 */
[----:B------:R-:W-:Y:S01]  /*2a10*/  FFMA R57, R57, UR5, R48 ;  /* 0x0000000539397c23 */ /* 0x000fe20008000030 */
[----:B------:R-:W-:Y:S01]  /*2a20*/  FFMA R58, R58, UR5, R49 ;  /* 0x000000053a3a7c23 */ /* 0x000fe20008000031 */
[----:B------:R-:W-:Y:S01]  /*2a30*/  FFMA R59, R59, UR5, R52 ;  /* 0x000000053b3b7c23 */ /* 0x000fe20008000034 */
[----:B---3--:R-:W-:Y:S01]  /*2a40*/  FMUL R65, R60, UR4 ;  /* 0x000000043c417c20 */ /* 0x008fe20008400000 */
[----:B------:R-:W2:Y:S03]  /*2a50*/  LDG.E.128 R48, desc[UR8][R120.64+0x28010] ;  /* 0x0280100878307981 */ /* 0x000ea6000c1e1d00 */
[----:B------:R-:W-:Y:S01]  /*2a60*/  FFMA R60, R64, UR5, R65 ;  /* 0x00000005403c7c23 */ /* 0x000fe20008000041 */
[----:B------:R-:W3:Y:S04]  /*2a70*/  LDG.E.128 R52, desc[UR8][R120.64+0x30000] ;  /* 0x0300000878347981 */ /* 0x000ee8000c1e1d00 */
[----:B------:R0:W-:Y:S04]  /*2a80*/  STG.E.128 desc[UR8][R120.64], R56 ;  /* 0x0000003878007986 */ /* 0x0001e8000c101d08 */
[----:B------:R-:W3:Y:S04]  /*2a90*/  LDG.E.128 R64, desc[UR8][R120.64+0x38000] ;  /* 0x0380000878407981 */ /* 0x000ee8000c1e1d00 */
[----:B0-----:R-:W3:Y:S01]  /*2aa0*/  LDG.E.128 R56, desc[UR8][R120.64+0x30010] ;  /* 0x0300100878387981 */ /* 0x001ee2000c1e1d00 */
[----:B------:R-:W-:-:S04]  /*2ab0*/  FMUL R62, R62, UR4 ;  /* 0x000000043e3e7c20 */ /* 0x000fc80008400000 */
[----:B------:R-:W-:Y:S01]  /*2ac0*/  FFMA R62, R117, UR5, R62 ;  /* 0x00000005753e7c23 */ /* 0x000fe2000800003e */
[----:B----4-:R-:W-:-:S04]  /*2ad0*/  FMUL R117, R72, UR4 ;  /* 0x0000000448757c20 */ /* 0x010fc80008400000 */
[----:B------:R-:W-:Y:S01]  /*2ae0*/  FFMA R72, R116, UR5, R117 ;  /* 0x0000000574487c23 */ /* 0x000fe20008000075 */
[----:B------:R-:W-:Y:S01]  /*2af0*/  FMUL R116, R73, UR4 ;  /* 0x0000000449747c20 */ /* 0x000fe20008400000 */
[----:B------:R-:W-:Y:S01]  /*2b00*/  FMUL R117, R74, UR4 ;  /* 0x000000044a757c20 */ /* 0x000fe20008400000 */
[----:B------:R-:W-:Y:S02]  /*2b10*/  FMUL R63, R63, UR4 ;  /* 0x000000043f3f7c20 */ /* 0x000fe40008400000 */
[----:B------:R-:W-:Y:S01]  /*2b20*/  FFMA R73, R115, UR5, R116 ;  /* 0x0000000573497c23 */ /* 0x000fe20008000074 */
[----:B-----5:R-:W-:Y:S01]  /*2b30*/  FMUL R115, R16, UR4 ;  /* 0x0000000410737c20 */ /* 0x020fe20008400000 */
[----:B------:R-:W-:Y:S01]  /*2b40*/  FFMA R74, R114, UR5, R117 ;  /* 0x00000005724a7c23 */ /* 0x000fe20008000075 */
[----:B------:R-:W-:Y:S01]  /*2b50*/  FMUL R124, R27, UR4 ;  /* 0x000000041b7c7c20 */ /* 0x000fe20008400000 */
[----:B------:R-:W-:Y:S01]  /*2b60*/  FMUL R114, R75, UR4 ;  /* 0x000000044b727c20 */ /* 0x000fe20008400000 */
[----:B------:R-:W-:Y:S01]  /*2b70*/  FFMA R63, R118, UR5, R63 ;  /* 0x00000005763f7c23 */ /* 0x000fe2000800003f */
[----:B------:R-:W-:Y:S01]  /*2b80*/  FFMA R16, R112, UR5, R115 ;  /* 0x0000000570107c23 */ /* 0x000fe20008000073 */
[----:B------:R-:W-:Y:S01]  /*2b90*/  FMUL R115, R20, UR4 ;  /* 0x0000000414737c20 */ /* 0x000fe20008400000 */
[----:B------:R-:W-:Y:S01]  /*2ba0*/  FMUL R116, R21, UR4 ;  /* 0x0000000415747c20 */ /* 0x000fe20008400000 */
        /* <DEDUP_REMOVED lines=8> */
[----:B------:R-:W-:Y:S01]  /*2c30*/  FMUL R114, R19, UR4 ;  /* 0x0000000413727c20 */ /* 0x000fe20008400000 */
[----:B------:R-:W-:Y:S01]  /*2c40*/  FMUL R28, R29, UR4 ;  /* 0x000000041d1c7c20 */ /* 0x000fe20008400000 */
[----:B------:R-:W-:Y:S01]  /*2c50*/  FFMA R20, R108, UR5, R115 ;  /* 0x000000056c147c23 */ /* 0x000fe20008000073 */
[----:B------:R-:W-:Y:S01]  /*2c60*/  FFMA R21, R107, UR5, R116 ;  /* 0x000000056b157c23 */ /* 0x000fe20008000074 */
[----:B------:R-:W-:Y:S01]  /*2c70*/  FFMA R22, R106, UR5, R117 ;  /* 0x000000056a167c23 */ /* 0x000fe20008000075 */
[----:B------:R-:W-:Y:S01]  /*2c80*/  FFMA R23, R105, UR5, R118 ;  /* 0x0000000569177c23 */ /* 0x000fe20008000076 */
        /* <DEDUP_REMOVED lines=10> */
[----:B------:R-:W-:Y:S01]  /*2d30*/  FMUL R123, R26, UR4 ;  /* 0x000000041a7b7c20 */ /* 0x000fe20008400000 */
[----:B------:R-:W-:Y:S01]  /*2d40*/  FMUL R44, R44, UR4 ;  /* 0x000000042c2c7c20 */ /* 0x000fe20008400000 */
[----:B------:R0:W-:Y:S01]  /*2d50*/  STG.E.128 desc[UR8][R120.64+0x10000], R20 ;  /* 0x0100001478007986 */ /* 0x0001e2000c101d08 */
[----:B------:R-:W-:Y:S01]  /*2d60*/  FMUL R45, R45, UR4 ;  /* 0x000000042d2d7c20 */ /* 0x000fe20008400000 */
[----:B------:R-:W-:Y:S01]  /*2d70*/  FMUL R46, R46, UR4 ;  /* 0x000000042e2e7c20 */ /* 0x000fe20008400000 */
[----:B------:R-:W-:Y:S01]  /*2d80*/  FMUL R32, R33, UR4 ;  /* 0x0000000421207c20 */ /* 0x000fe20008400000 */
[----:B------:R-:W-:Y:S01]  /*2d90*/  FMUL R47, R47, UR4 ;  /* 0x000000042f2f7c20 */ /* 0x000fe20008400000 */
[----:B------:R-:W-:Y:S01]  /*2da0*/  FFMA R24, R104, UR5, R119 ;  /* 0x0000000568187c23 */ /* 0x000fe20008000077 */
[----:B------:R-:W-:Y:S01]  /*2db0*/  FFMA R25, R103, UR5, R122 ;  /* 0x0000000567197c23 */ /* 0x000fe2000800007a */
[----:B------:R-:W-:Y:S01]  /*2dc0*/  FFMA R26, R102, UR5, R123 ;  /* 0x00000005661a7c23 */ /* 0x000fe2000800007b */
[----:B------:R1:W-:Y:S01]  /*2dd0*/  STG.E.128 desc[UR8][R120.64+0x8010], R16 ;  /* 0x0080101078007986 */ /* 0x0003e2000c101d08 */
[----:B------:R-:W-:Y:S01]  /*2de0*/  FMUL R33, R34, UR4 ;  /* 0x0000000422217c20 */ /* 0x000fe20008400000 */
[----:B------:R-:W-:Y:S01]  /*2df0*/  FMUL R34, R35, UR4 ;  /* 0x0000000423227c20 */ /* 0x000fe20008400000 */
[----:B------:R-:W-:Y:S01]  /*2e00*/  FMUL R35, R40, UR4 ;  /* 0x0000000428237c20 */ /* 0x000fe20008400000 */
[----:B------:R-:W-:Y:S01]  /*2e10*/  FMUL R41, R41, UR4 ;  /* 0x0000000429297c20 */ /* 0x000fe20008400000 */
[----:B------:R-:W-:Y:S01]  /*2e20*/  FMUL R42, R42, UR4 ;  /* 0x000000042a2a7c20 */ /* 0x000fe20008400000 */
[----:B0-----:R-:W-:Y:S01]  /*2e30*/  FFMA R20, R96, UR5, R31 ;  /* 0x0000000560147c23 */ /* 0x001fe2000800001f */
[----:B------:R-:W-:Y:S01]  /*2e40*/  FFMA R31, R4, UR5, R43 ;  /* 0x00000005041f7c23 */ /* 0x000fe2000800002b */
[----:B------:R-:W-:Y:S01]  /*2e50*/  FFMA R4, R5, UR5, R44 ;  /* 0x0000000505047c23 */ /* 0x000fe2000800002c */
[----:B------:R-:W-:Y:S01]  /*2e60*/  FFMA R5, R6, UR5, R45 ;  /* 0x0000000506057c23 */ /* 0x000fe2000800002d */
[----:B------:R-:W-:Y:S01]  /*2e70*/  FFMA R6, R7, UR5, R46 ;  /* 0x0000000507067c23 */ /* 0x000fe2000800002e */
[----:B------:R-:W-:Y:S01]  /*2e80*/  FFMA R7, R8, UR5, R47 ;  /* 0x0000000508077c23 */ /* 0x000fe2000800002f */
[----:B-1----:R-:W-:Y:S01]  /*2e90*/  FFMA R16, R100, UR5, R101 ;  /* 0x0000000564107c23 */ /* 0x002fe20008000065 */
[----:B------:R-:W-:Y:S01]  /*2ea0*/  FFMA R17, R99, UR5, R28 ;  /* 0x0000000563117c23 */ /* 0x000fe2000800001c */
[----:B------:R-:W-:Y:S01]  /*2eb0*/  FFMA R18, R98, UR5, R29 ;  /* 0x0000000562127c23 */ /* 0x000fe2000800001d */
[----:B------:R-:W-:Y:S01]  /*2ec0*/  FFMA R19, R97, UR5, R30 ;  /* 0x0000000561137c23 */ /* 0x000fe2000800001e */
[----:B------:R0:W-:Y:S01]  /*2ed0*/  STG.E.128 desc[UR8][R120.64+0x10010], R24 ;  /* 0x0100101878007986 */ /* 0x0001e2000c101d08 */
        /* <DEDUP_REMOVED lines=9> */
[----:B------:R4:W-:Y:S01]  /*2f70*/  STG.E.128 desc[UR8][R120.64+0x28000], R4 ;  /* 0x0280000478007986 */ /* 0x0009e2000c101d08 */
[----:B------:R-:W-:Y:S01]  /*2f80*/  FFMA R21, R95, UR5, R32 ;  /* 0x000000055f157c23 */ /* 0x000fe20008000020 */
[----:B------:R-:W-:Y:S01]  /*2f90*/  FFMA R22, R94, UR5, R33 ;  /* 0x000000055e167c23 */ /* 0x000fe20008000021 */
[----:B------:R-:W-:Y:S01]  /*2fa0*/  FFMA R23, R93, UR5, R34 ;  /* 0x000000055d177c23 */ /* 0x000fe20008000022 */
[----:B0-----:R-:W-:Y:S01]  /*2fb0*/  FMUL R27, R38, UR4 ;  /* 0x00000004261b7c20 */ /* 0x001fe20008400000 */
[----:B------:R-:W-:Y:S01]  /*2fc0*/  FMUL R38, R39, UR4 ;  /* 0x0000000427267c20 */ /* 0x000fe20008400000 */
[----:B-1----:R-:W-:-:S02]  /*2fd0*/  FMUL R17, R68, UR4 ;  /* 0x0000000444117c20 */ /* 0x002fc40008400000 */
[----:B------:R-:W-:Y:S01]  /*2fe0*/  FFMA R26, R88, UR5, R27 ;  /* 0x00000005581a7c23 */ /* 0x000fe2000800001b */
[----:B------:R-:W-:Y:S01]  /*2ff0*/  FFMA R24, R91, UR5, R36 ;  /* 0x000000055b187c23 */ /* 0x000fe20008000024 */
[----:B------:R-:W-:Y:S01]  /*3000*/  FFMA R25, R90, UR5, R37 ;  /* 0x000000055a197c23 */ /* 0x000fe20008000025 */
[----:B------:R-:W-:Y:S01]  /*3010*/  FFMA R27, R83, UR5, R38 ;  /* 0x00000005531b7c23 */ /* 0x000fe20008000026 */
[----:B------:R-:W-:Y:S04]  /*3020*/  STG.E.128 desc[UR8][R120.64+0x10], R60 ;  /* 0x0000103c78007986 */ /* 0x000fe8000c101d08 */
[----:B------:R-:W-:Y:S04]  /*3030*/  STG.E.128 desc[UR8][R120.64+0x8000], R72 ;  /* 0x0080004878007986 */ /* 0x000fe8000c101d08 */
[----:B------:R-:W-:Y:S04]  /*3040*/  STG.E.128 desc[UR8][R120.64+0x18010], R20 ;  /* 0x0180101478007986 */ /* 0x000fe8000c101d08 */
[----:B------:R-:W-:Y:S04]  /*3050*/  STG.E.128 desc[UR8][R120.64+0x20000], R24 ;  /* 0x0200001878007986 */ /* 0x000fe8000c101d08 */
[----:B------:R-:W-:Y:S01]  /*3060*/  STG.E.128 desc[UR8][R120.64+0x20010], R28 ;  /* 0x0200101c78007986 */ /* 0x000fe2000c101d08 */
[----:B--2---:R-:W-:Y:S01]  /*3070*/  FMUL R48, R48, UR4 ;  /* 0x0000000430307c20 */ /* 0x004fe20008400000 */
[----:B------:R-:W-:Y:S01]  /*3080*/  FMUL R49, R49, UR4 ;  /* 0x0000000431317c20 */ /* 0x000fe20008400000 */
[----:B------:R-:W-:Y:S01]  /*3090*/  FMUL R50, R50, UR4 ;  /* 0x0000000432327c20 */ /* 0x000fe20008400000 */
[----:B------:R-:W-:Y:S01]  /*30a0*/  FMUL R51, R51, UR4 ;  /* 0x0000000433337c20 */ /* 0x000fe20008400000 */
[----:B---3--:R-:W-:Y:S01]  /*30b0*/  FMUL R8, R52, UR4 ;  /* 0x0000000434087c20 */ /* 0x008fe20008400000 */
[----:B------:R-:W-:Y:S01]  /*30c0*/  FMUL R53, R53, UR4 ;  /* 0x0000000435357c20 */ /* 0x000fe20008400000 */
[----:B------:R-:W-:Y:S01]  /*30d0*/  FMUL R54, R54, UR4 ;  /* 0x0000000436367c20 */ /* 0x000fe20008400000 */
[----:B------:R-:W-:Y:S01]  /*30e0*/  FMUL R55, R55, UR4 ;  /* 0x0000000437377c20 */ /* 0x000fe20008400000 */
[----:B----4-:R-:W-:Y:S01]  /*30f0*/  FFMA R4, R9, UR5, R48 ;  /* 0x0000000509047c23 */ /* 0x010fe20008000030 */
[----:B------:R-:W-:Y:S01]  /*3100*/  FFMA R5, R10, UR5, R49 ;  /* 0x000000050a057c23 */ /* 0x000fe20008000031 */
        /* <DEDUP_REMOVED lines=31> */
[----:B------:R-:W-:Y:S05]  /*3300*/  EXIT ;  /* 0x000000000000794d */ /* 0x000fea0003800000 */
.L_x_1:
[----:B------:R-:W-:-:S00]  /*3310*/  BRA `(.L_x_1) ;  /* 0xfffffffc00fc7947 */ /* 0x000fc0000383ffff */
[----:B------:R-:W-:-:S00]  /*3320*/  NOP ;  /* 0x0000000000007918 */ /* 0x000fc00000000000 */
        /* <DEDUP_REMOVED lines=13> */
.L_x_10:


//--------------------- .text._Z10mysgemm_v7iiifPfS_fS_ --------------------------
	.section	.text._Z10mysgemm_v7iiifPfS_fS_,"ax",@progbits
	.align	128
        .global         _Z10mysgemm_v7iiifPfS_fS_
        .type           _Z10mysgemm_v7iiifPfS_fS_,@function
        .size           _Z10mysgemm_v7iiifPfS_fS_,(.L_x_11 - _Z10mysgemm_v7iiifPfS_fS_)
        .other          _Z10mysgemm_v7iiifPfS_fS_,@"STO_CUDA_ENTRY STV_DEFAULT"
_Z10mysgemm_v7iiifPfS_fS_:
.text._Z10mysgemm_v7iiifPfS_fS_:
[----:B------:R-:W-:Y:S01]  /*0000*/  LDC R1, c[0x0][0x37c] ;  /* 0x0000df00ff017b82 */ /* 0x000fe20000000800 */
[----:B------:R-:W0:Y:S07]  /*0010*/  S2R R11, SR_TID.X ;  /* 0x00000000000b7919 */ /* 0x000e2e0000002100 */
[----:B------:R-:W1:Y:S01]  /*0020*/  S2UR UR7, SR_CgaCtaId ;  /* 0x00000000000779c3 */ /* 0x000e620000008800 */
[----:B------:R-:W2:Y:S01]  /*0030*/  LDCU.128 UR8, c[0x0][0x390] ;  /* 0x00007200ff0877ac */ /* 0x000ea20008000c00 */
[----:B------:R-:W-:Y:S01]  /*0040*/  CS2R R40, SRZ ;  /* 0x0000000000287805 */ /* 0x000fe2000001ff00 */
[----:B------:R-:W3:Y:S01]  /*0050*/  S2R R0, SR_CTAID.X ;  /* 0x0000000000007919 */ /* 0x000ee20000002500 */
[----:B------:R-:W-:Y:S01]  /*0060*/  CS2R R38, SRZ ;  /* 0x0000000000267805 */ /* 0x000fe2000001ff00 */
[----:B------:R-:W-:Y:S01]  /*0070*/  UMOV UR4, 0x400 ;  /* 0x0000040000047882 */ /* 0x000fe20000000000 */
[----:B------:R-:W-:Y:S01]  /*0080*/  CS2R R46, SRZ ;  /* 0x00000000002e7805 */ /* 0x000fe2000001ff00 */
[----:B------:R-:W4:Y:S01]  /*0090*/  S2R R3, SR_CTAID.Y ;  /* 0x0000000000037919 */ /* 0x000f220000002600 */
[----:B------:R-:W-:Y:S01]  /*00a0*/  UIADD3 UR6, UPT, UPT, UR4, 0x1000, URZ ;  /* 0x0000100004067890 */ /* 0x000fe2000fffe0ff */
[----:B------:R-:W-:-:S02]  /*00b0*/  CS2R R44, SRZ ;  /* 0x00000000002c7805 */ /* 0x000fc4000001ff00 */
[----:B------:R-:W-:Y:S02]  /*00c0*/  CS2R R42, SRZ ;  /* 0x00000000002a7805 */ /* 0x000fe4000001ff00 */
[----:B------:R-:W-:Y:S02]  /*00d0*/  CS2R R48, SRZ ;  /* 0x0000000000307805 */ /* 0x000fe4000001ff00 */
[----:B------:R-:W-:Y:S02]  /*00e0*/  CS2R R50, SRZ ;  /* 0x0000000000327805 */ /* 0x000fe4000001ff00 */
[----:B------:R-:W-:Y:S01]  /*00f0*/  CS2R R52, SRZ ;  /* 0x0000000000347805 */ /* 0x000fe2000001ff00 */
[----:B-1----:R-:W-:Y:S02]  /*0100*/  ULEA UR5, UR7, UR4, 0x18 ;  /* 0x0000000407057291 */ /* 0x002fe4000f8ec0ff */
[----:B------:R-:W-:Y:S01]  /*0110*/  ULEA UR6, UR7, UR6, 0x18 ;  /* 0x0000000607067291 */ /* 0x000fe2000f8ec0ff */
[----:B------:R-:W-:Y:S01]  /*0120*/  UMOV UR4, URZ ;  /* 0x000000ff00047c82 */ /* 0x000fe20008000000 */
[----:B0-----:R-:W-:-:S02]  /*0130*/  SHF.L.U32 R35, R11, 0x2, RZ ;  /* 0x000000020b237819 */ /* 0x001fc400000006ff */
[----:B------:R-:W-:Y:S02]  /*0140*/  SHF.L.U32 R5, R11, 0x8, RZ ;  /* 0x000000080b057819 */ /* 0x000fe400000006ff */
[C---:B------:R-:W-:Y:S02]  /*0150*/  LOP3.LUT R2, R35.reuse, 0xc, RZ, 0xc0, !PT ;  /* 0x0000000c23027812 */ /* 0x040fe400078ec0ff */
[----:B------:R-:W-:Y:S02]  /*0160*/  SHF.R.U32.HI R34, RZ, 0x4, R11 ;  /* 0x00000004ff227819 */ /* 0x000fe4000001160b */
[----:B------:R-:W-:Y:S02]  /*0170*/  LOP3.LUT R35, R35, 0x3c, RZ, 0xc0, !PT ;  /* 0x0000003c23237812 */ /* 0x000fe400078ec0ff */
[----:B------:R-:W-:Y:S02]  /*0180*/  LOP3.LUT R5, R2, 0x3fc00, R5, 0xf8, !PT ;  /* 0x0003fc0002057812 */ /* 0x000fe400078ef805 */
[----:B------:R-:W-:-:S02]  /*0190*/  LEA R6, R34, R35, 0xd ;  /* 0x0000002322067211 */ /* 0x000fc400078e68ff */
[----:B---3--:R-:W-:Y:S01]  /*01a0*/  SHF.L.U32 R9, R0, 0x6, RZ ;  /* 0x0000000600097819 */ /* 0x008fe200000006ff */
[----:B------:R-:W-:Y:S01]  /*01b0*/  IMAD.WIDE.U32 R4, R5, 0x4, RZ ;  /* 0x0000000405047825 */ /* 0x000fe200078e00ff */
[----:B------:R-:W-:Y:S02]  /*01c0*/  LEA R32, R11, UR5, 0x4 ;  /* 0x000000050b207c11 */ /* 0x000fe4000f8e20ff */
[----:B------:R-:W-:Y:S01]  /*01d0*/  SHF.L.U32 R33, R34, 0x2, RZ ;  /* 0x0000000222217819 */ /* 0x000fe200000006ff */
[----:B------:R-:W-:-:S04]  /*01e0*/  IMAD.WIDE.U32 R6, R6, 0x4, RZ ;  /* 0x0000000406067825 */ /* 0x000fc800078e00ff */
[----:B----4-:R-:W-:-:S04]  /*01f0*/  IMAD.WIDE.U32 R4, R3, 0x40000, R4 ;  /* 0x0004000003047825 */ /* 0x010fc800078e0004 */
[----:B------:R-:W-:Y:S01]  /*0200*/  IMAD.WIDE R6, R9, 0x4, R6 ;  /* 0x0000000409067825 */ /* 0x000fe200078e0206 */
[----:B--2---:R-:W-:Y:S02]  /*0210*/  IADD3 R2, P0, PT, R4, UR10, RZ ;  /* 0x0000000a04027c10 */ /* 0x004fe4000ff1e0ff */
[----:B------:R-:W-:Y:S02]  /*0220*/  SHF.L.U32 R4, R11, 0xa, RZ ;  /* 0x0000000a0b047819 */ /* 0x000fe400000006ff */
[----:B------:R-:W-:Y:S02]  /*0230*/  IADD3 R6, P1, PT, R6, UR8, RZ ;  /* 0x0000000806067c10 */ /* 0x000fe4000ff3e0ff */
[----:B------:R-:W-:Y:S02]  /*0240*/  IADD3.X R5, PT, PT, R5, UR11, RZ, P0, !PT ;  /* 0x0000000b05057c10 */ /* 0x000fe400087fe4ff */
[----:B------:R-:W-:Y:S02]  /*0250*/  LOP3.LUT R4, R4, 0xffc, R11, 0xc8, !PT ;  /* 0x00000ffc04047812 */ /* 0x000fe400078ec80b */
[----:B------:R-:W-:Y:S01]  /*0260*/  IADD3.X R7, PT, PT, R7, UR9, RZ, P1, !PT ;  /* 0x0000000907077c10 */ /* 0x000fe20008ffe4ff */
[----:B------:R-:W0:Y:S01]  /*0270*/  LDCU.64 UR8, c[0x0][0x358] ;  /* 0x00006b00ff0877ac */ /* 0x000e220008000a00 */
[----:B------:R-:W-:-:S05]  /*0280*/  NOP ;  /* 0x0000000000007918 */ /* 0x000fca0000000000 */
.L_x_2:
[----:B------:R-:W-:Y:S01]  /*0290*/  MOV R8, R2 ;  /* 0x0000000200087202 */ /* 0x000fe20000000f00 */
[----:B0-----:R-:W2:Y:S01]  /*02a0*/  LDG.E.128 R16, desc[UR8][R6.64] ;  /* 0x0000000806107981 */ /* 0x001ea2000c1e1d00 */
[----:B------:R-:W-:-:S05]  /*02b0*/  MOV R9, R5 ;  /* 0x0000000500097202 */ /* 0x000fca0000000f00 */
[----:B------:R-:W3:Y:S01]  /*02c0*/  LDG.E.128 R20, desc[UR8][R8.64] ;  /* 0x0000000808147981 */ /* 0x000ee2000c1e1d00 */
[----:B------:R-:W-:Y:S02]  /*02d0*/  LEA R36, R35, UR5, 0x2 ;  /* 0x0000000523247c11 */ /* 0x000fe4000f8e10ff */
[----:B------:R-:W-:Y:S01]  /*02e0*/  LEA R37, R34, UR6, 0x4 ;  /* 0x0000000622257c11 */ /* 0x000fe2000f8e20ff */
[----:B--2---:R-:W-:Y:S04]  /*02f0*/  STS.128 [R32], R16 ;  /* 0x0000001020007388 */ /* 0x004fe80000000c00 */
[----:B---3--:R-:W-:Y:S04]  /*0300*/  STS [R4+UR6], R20 ;  /* 0x0000001404007988 */ /* 0x008fe80008000806 */
[----:B------:R-:W-:Y:S04]  /*0310*/  STS [R4+UR6+0x100], R21 ;  /* 0x0001001504007988 */ /* 0x000fe80008000806 */
[----:B------:R-:W-:Y:S04]  /*0320*/  STS [R4+UR6+0x200], R22 ;  /* 0x0002001604007988 */ /* 0x000fe80008000806 */
[----:B------:R-:W-:Y:S01]  /*0330*/  STS [R4+UR6+0x300], R23 ;  /* 0x0003001704007988 */ /* 0x000fe20008000806 */
[----:B------:R-:W-:Y:S06]  /*0340*/  BAR.SYNC.DEFER_BLOCKING 0x0 ;  /* 0x0000000000007b1d */ /* 0x000fec0000010000 */
[----:B------:R-:W-:Y:S04]  /*0350*/  LDS.128 R24, [R36] ;  /* 0x0000000024187984 */ /* 0x000fe80000000c00 */
[----:B------:R-:W0:Y:S04]  /*0360*/  LDS.128 R28, [R37] ;  /* 0x00000000251c7984 */ /* 0x000e280000000c00 */
[----:B------:R-:W-:Y:S04]  /*0370*/  LDS.128 R8, [R36+0x100] ;  /* 0x0001000024087984 */ /* 0x000fe80000000c00 */
[----:B------:R-:W1:Y:S04]  /*0380*/  LDS.128 R12, [R37+0x100] ;  /* 0x00010000250c7984 */ /* 0x000e680000000c00 */
[----:B------:R-:W-:Y:S04]  /*0390*/  LDS.128 R16, [R36+0x200] ;  /* 0x0002000024107984 */ /* 0x000fe80000000c00 */
[----:B------:R-:W2:Y:S01]  /*03a0*/  LDS.128 R20, [R37+0x200] ;  /* 0x0002000025147984 */ /* 0x000ea20000000c00 */
[-C--:B0-----:R-:W-:Y:S01]  /*03b0*/  FFMA R53, R24, R28.reuse, R53 ;  /* 0x0000001c18357223 */ /* 0x081fe20000000035 */
[CC--:B------:R-:W-:Y:S01]  /*03c0*/  FFMA R52, R25.reuse, R28.reuse, R52 ;  /* 0x0000001c19347223 */ /* 0x0c0fe20000000034 */
[----:B------:R-:W-:Y:S01]  /*03d0*/  FFMA R51, R26, R28, R51 ;  /* 0x0000001c1a337223 */ /* 0x000fe20000000033 */
[-C--:B------:R-:W-:Y:S01]  /*03e0*/  FFMA R45, R24, R30.reuse, R45 ;  /* 0x0000001e182d7223 */ /* 0x080fe2000000002d */
[-C--:B------:R-:W-:Y:S01]  /*03f0*/  FFMA R44, R25, R30.reuse, R44 ;  /* 0x0000001e192c7223 */ /* 0x080fe2000000002c */
[----:B------:R-:W-:Y:S01]  /*0400*/  FFMA R47, R26, R30, R47 ;  /* 0x0000001e1a2f7223 */ /* 0x000fe2000000002f */
[C---:B------:R-:W-:Y:S01]  /*0410*/  FFMA R28, R27.reuse, R28, R50 ;  /* 0x0000001c1b1c7223 */ /* 0x040fe20000000032 */
[----:B------:R-:W-:Y:S01]  /*0420*/  FFMA R30, R27, R30, R46 ;  /* 0x0000001e1b1e7223 */ /* 0x000fe2000000002e */
[-C--:B-1----:R-:W-:Y:S01]  /*0430*/  FFMA R53, R8, R12.reuse, R53 ;  /* 0x0000000c08357223 */ /* 0x082fe20000000035 */
[CC--:B------:R-:W-:Y:S01]  /*0440*/  FFMA R52, R9.reuse, R12.reuse, R52 ;  /* 0x0000000c09347223 */ /* 0x0c0fe20000000034 */
        /* <DEDUP_REMOVED lines=12> */
[C---:B------:R-:W-:Y:S01]  /*0510*/  FFMA R12, R11.reuse, R12, R28 ;  /* 0x0000000c0b0c7223 */ /* 0x040fe2000000001c */
[----:B------:R-:W-:Y:S01]  /*0520*/  FFMA R14, R11, R14, R30 ;  /* 0x0000000e0b0e7223 */ /* 0x000fe2000000001e */
[----:B------:R-:W-:Y:S04]  /*0530*/  LDS.128 R24, [R36+0x300] ;  /* 0x0003000024187984 */ /* 0x000fe80000000c00 */
[----:B------:R-:W0:Y:S01]  /*0540*/  LDS.128 R28, [R37+0x300] ;  /* 0x00030000251c7984 */ /* 0x000e220000000c00 */
[-C--:B--2---:R-:W-:Y:S01]  /*0550*/  FFMA R53, R16, R20.reuse, R53 ;  /* 0x0000001410357223 */ /* 0x084fe20000000035 */
        /* <DEDUP_REMOVED lines=16> */
[----:B------:R-:W1:Y:S01]  /*0660*/  LDS.128 R12, [R37+0x400] ;  /* 0x00040000250c7984 */ /* 0x000e620000000c00 */
[-C--:B------:R-:W-:Y:S01]  /*0670*/  FFMA R49, R16, R21.reuse, R49 ;  /* 0x0000001510317223 */ /* 0x080fe20000000031 */
[-C--:B------:R-:W-:Y:S01]  /*0680*/  FFMA R48, R17, R21.reuse, R48 ;  /* 0x0000001511307223 */ /* 0x080fe20000000030 */
[-C--:B------:R-:W-:Y:S01]  /*0690*/  FFMA R43, R18, R21.reuse, R43 ;  /* 0x00000015122b7223 */ /* 0x080fe2000000002b */
[----:B------:R-:W-:Y:S01]  /*06a0*/  FFMA R42, R19, R21, R42 ;  /* 0x00000015132a7223 */ /* 0x000fe2000000002a */
[-C--:B------:R-:W-:Y:S01]  /*06b0*/  FFMA R39, R16, R23.reuse, R39 ;  /* 0x0000001710277223 */ /* 0x080fe20000000027 */
[-C--:B------:R-:W-:Y:S01]  /*06c0*/  FFMA R38, R17, R23.reuse, R38 ;  /* 0x0000001711267223 */ /* 0x080fe20000000026 */
[-C--:B------:R-:W-:Y:S01]  /*06d0*/  FFMA R41, R18, R23.reuse, R41 ;  /* 0x0000001712297223 */ /* 0x080fe20000000029 */
[----:B------:R-:W-:-:S02]  /*06e0*/  FFMA R40, R19, R23, R40 ;  /* 0x0000001713287223 */ /* 0x000fc40000000028 */
[----:B------:R-:W-:Y:S01]  /*06f0*/  LDS.128 R16, [R36+0x500] ;  /* 0x0005000024107984 */ /* 0x000fe20000000c00 */
[-C--:B0-----:R-:W-:Y:S01]  /*0700*/  FFMA R53, R24, R28.reuse, R53 ;  /* 0x0000001c18357223 */ /* 0x081fe20000000035 */
[CC--:B------:R-:W-:Y:S01]  /*0710*/  FFMA R52, R25.reuse, R28.reuse, R52 ;  /* 0x0000001c19347223 */ /* 0x0c0fe20000000034 */
[----:B------:R-:W-:Y:S01]  /*0720*/  FFMA R51, R26, R28, R51 ;  /* 0x0000001c1a337223 */ /* 0x000fe20000000033 */
[-C--:B------:R-:W-:Y:S01]  /*0730*/  FFMA R45, R24, R30.reuse, R45 ;  /* 0x0000001e182d7223 */ /* 0x080fe2000000002d */
[-C--:B------:R-:W-:Y:S01]  /*0740*/  FFMA R44, R25, R30.reuse, R44 ;  /* 0x0000001e192c7223 */ /* 0x080fe2000000002c */
[----:B------:R-:W-:Y:S01]  /*0750*/  FFMA R47, R26, R30, R47 ;  /* 0x0000001e1a2f7223 */ /* 0x000fe2000000002f */
[C---:B------:R-:W-:Y:S01]  /*0760*/  FFMA R28, R27.reuse, R28, R20 ;  /* 0x0000001c1b1c7223 */ /* 0x040fe20000000014 */
[----:B------:R-:W-:Y:S02]  /*0770*/  FFMA R30, R27, R30, R22 ;  /* 0x0000001e1b1e7223 */ /* 0x000fe40000000016 */
[----:B------:R-:W0:Y:S01]  /*0780*/  LDS.128 R20, [R37+0x500] ;  /* 0x0005000025147984 */ /* 0x000e220000000c00 */
        /* <DEDUP_REMOVED lines=9> */
[-C--:B-1----:R-:W-:Y:S01]  /*0820*/  FFMA R53, R8, R12.reuse, R53 ;  /* 0x0000000c08357223 */ /* 0x082fe20000000035 */
[CC--:B------:R-:W-:Y:S01]  /*0830*/  FFMA R52, R9.reuse, R12.reuse, R52 ;  /* 0x0000000c09347223 */ /* 0x0c0fe20000000034 */
[----:B------:R-:W-:Y:S01]  /*0840*/  FFMA R51, R10, R12, R51 ;  /* 0x0000000c0a337223 */ /* 0x000fe20000000033 */
[-C--:B------:R-:W-:Y:S01]  /*0850*/  FFMA R45, R8, R14.reuse, R45 ;  /* 0x0000000e082d7223 */ /* 0x080fe2000000002d */
[-C--:B------:R-:W-:Y:S01]  /*0860*/  FFMA R44, R9, R14.reuse, R44 ;  /* 0x0000000e092c7223 */ /* 0x080fe2000000002c */
[----:B------:R-:W-:Y:S01]  /*0870*/  FFMA R47, R10, R14, R47 ;  /* 0x0000000e0a2f7223 */ /* 0x000fe2000000002f */
[C---:B------:R-:W-:Y:S01]  /*0880*/  FFMA R12, R11.reuse, R12, R28 ;  /* 0x0000000c0b0c7223 */ /* 0x040fe2000000001c */
[----:B------:R-:W-:Y:S02]  /*0890*/  FFMA R14, R11, R14, R30 ;  /* 0x0000000e0b0e7223 */ /* 0x000fe4000000001e */
        /* <DEDUP_REMOVED lines=137> */
[-C--:B------:R-:W-:Y:S01]  /*1130*/  FFMA R52, R25, R28.reuse, R52 ;  /* 0x0000001c19347223 */ /* 0x080fe20000000034 */
[-C--:B------:R-:W-:Y:S01]  /*1140*/  FFMA R51, R26, R28.reuse, R51 ;  /* 0x0000001c1a337223 */ /* 0x080fe20000000033 */
[C---:B------:R-:W-:Y:S01]  /*1150*/  FFMA R28, R27.reuse, R28, R20 ;  /* 0x0000001c1b1c7223 */ /* 0x040fe20000000014 */
[-C--:B------:R-:W-:Y:S02]  /*1160*/  FFMA R46, R27, R30.reuse, R22 ;  /* 0x0000001e1b2e7223 */ /* 0x080fe40000000016 */
[----:B------:R-:W1:Y:S01]  /*1170*/  LDS.128 R20, [R37+0xe00] ;  /* 0x000e000025147984 */ /* 0x000e620000000c00 */
[-C--:B------:R-:W-:Y:S01]  /*1180*/  FFMA R49, R24, R29.reuse, R49 ;  /* 0x0000001d18317223 */ /* 0x080fe20000000031 */
[-C--:B------:R-:W-:Y:S01]  /*1190*/  FFMA R48, R25, R29.reuse, R48 ;  /* 0x0000001d19307223 */ /* 0x080fe20000000030 */
[-C--:B------:R-:W-:Y:S01]  /*11a0*/  FFMA R43, R26, R29.reuse, R43 ;  /* 0x0000001d1a2b7223 */ /* 0x080fe2000000002b */
[----:B------:R-:W-:Y:S01]  /*11b0*/  FFMA R42, R27, R29, R42 ;  /* 0x0000001d1b2a7223 */ /* 0x000fe2000000002a */
[-C--:B------:R-:W-:Y:S01]  /*11c0*/  FFMA R45, R24, R30.reuse, R45 ;  /* 0x0000001e182d7223 */ /* 0x080fe2000000002d */
[CC--:B------:R-:W-:Y:S01]  /*11d0*/  FFMA R44, R25.reuse, R30.reuse, R44 ;  /* 0x0000001e192c7223 */ /* 0x0c0fe2000000002c */
[----:B------:R-:W-:Y:S01]  /*11e0*/  FFMA R47, R26, R30, R47 ;  /* 0x0000001e1a2f7223 */ /* 0x000fe2000000002f */
[-C--:B------:R-:W-:Y:S01]  /*11f0*/  FFMA R39, R24, R31.reuse, R39 ;  /* 0x0000001f18277223 */ /* 0x080fe20000000027 */
[-C--:B------:R-:W-:Y:S01]  /*1200*/  FFMA R38, R25, R31.reuse, R38 ;  /* 0x0000001f19267223 */ /* 0x080fe20000000026 */
[-C--:B------:R-:W-:Y:S01]  /*1210*/  FFMA R41, R26, R31.reuse, R41 ;  /* 0x0000001f1a297223 */ /* 0x080fe20000000029 */
[----:B------:R-:W-:-:S02]  /*1220*/  FFMA R40, R27, R31, R40 ;  /* 0x0000001f1b287223 */ /* 0x000fc40000000028 */
[----:B------:R-:W-:Y:S01]  /*1230*/  LDS.128 R24, [R36+0xf00] ;  /* 0x000f000024187984 */ /* 0x000fe20000000c00 */
[-C--:B0-----:R-:W-:Y:S01]  /*1240*/  FFMA R53, R8, R12.reuse, R53 ;  /* 0x0000000c08357223 */ /* 0x081fe20000000035 */
[-C--:B------:R-:W-:Y:S01]  /*1250*/  FFMA R52, R9, R12.reuse, R52 ;  /* 0x0000000c09347223 */ /* 0x080fe20000000034 */
[-C--:B------:R-:W-:Y:S01]  /*1260*/  FFMA R51, R10, R12.reuse, R51 ;  /* 0x0000000c0a337223 */ /* 0x080fe20000000033 */
[----:B------:R-:W-:Y:S02]  /*1270*/  FFMA R12, R11, R12, R28 ;  /* 0x0000000c0b0c7223 */ /* 0x000fe4000000001c */
[----:B------:R-:W0:Y:S01]  /*1280*/  LDS.128 R28, [R37+0xf00] ;  /* 0x000f0000251c7984 */ /* 0x000e220000000c00 */
[----:B------:R-:W-:Y:S01]  /*1290*/  UISETP.GE.U32.AND UP0, UPT, UR4, 0x3f0, UPT ;  /* 0x000003f00400788c */ /* 0x000fe2000bf06070 */
        /* <DEDUP_REMOVED lines=28> */
[----:B------:R-:W-:Y:S01]  /*1460*/  UIADD3 UR7, UPT, UPT, UR4, 0x10, URZ ;  /* 0x0000001004077890 */ /* 0x000fe2000fffe0ff */
[----:B------:R-:W-:-:S02]  /*1470*/  IADD3 R6, P1, PT, R6, 0x80000, RZ ;  /* 0x0008000006067810 */ /* 0x000fc40007f3e0ff */
[----:B------:R-:W-:Y:S02]  /*1480*/  IADD3 R2, P0, PT, R2, 0x40, RZ ;  /* 0x0000004002027810 */ /* 0x000fe40007f1e0ff */
[----:B------:R-:W-:Y:S02]  /*1490*/  IADD3.X R7, PT, PT, RZ, R7, RZ, P1, !PT ;  /* 0x00000007ff077210 */ /* 0x000fe40000ffe4ff */
[----:B------:R-:W-:Y:S01]  /*14a0*/  IADD3.X R5, PT, PT, RZ, R5, RZ, P0, !PT ;  /* 0x00000005ff057210 */ /* 0x000fe200007fe4ff */
[-C--:B0-----:R-:W-:Y:S01]  /*14b0*/  FFMA R53, R24, R28.reuse, R53 ;  /* 0x0000001c18357223 */ /* 0x081fe20000000035 */
        /* <DEDUP_REMOVED lines=15> */
[----:B------:R-:W-:Y:S01]  /*15b0*/  UMOV UR4, UR7 ;  /* 0x0000000700047c82 */ /* 0x000fe20008000000 */
[----:B------:R-:W-:Y:S06]  /*15c0*/  BAR.SYNC.DEFER_BLOCKING 0x0 ;  /* 0x0000000000007b1d */ /* 0x000fec0000010000 */
[----:B------:R-:W-:Y:S05]  /*15d0*/  BRA.U !UP0, `(.L_x_2) ;  /* 0xffffffed082c7547 */ /* 0x000fea000b83ffff */
[----:B------:R-:W0:Y:S01]  /*15e0*/  LDC R13, c[0x0][0x380] ;  /* 0x0000e000ff0d7b82 */ /* 0x000e220000000800 */
[----:B------:R-:W1:Y:S01]  /*15f0*/  LDCU.64 UR4, c[0x0][0x3a8] ;  /* 0x00007500ff0477ac */ /* 0x000e620008000a00 */
[----:B------:R-:W-:-:S04]  /*1600*/  LEA R0, R3, R0, 0xd ;  /* 0x0000000003007211 */ /* 0x000fc800078e68ff */
[----:B------:R-:W-:Y:S01]  /*1610*/  SHF.L.U32 R0, R0, 0x6, RZ ;  /* 0x0000000600007819 */ /* 0x000fe200000006ff */
[----:B0-----:R-:W-:-:S05]  /*1620*/  IMAD R33, R33, R13, R35 ;  /* 0x0000000d21217224 */ /* 0x001fca00078e0223 */
[----:B------:R-:W-:Y:S02]  /*1630*/  SHF.R.S32.HI R3, RZ, 0x1f, R33 ;  /* 0x0000001fff037819 */ /* 0x000fe40000011421 */
[----:B------:R-:W-:-:S04]  /*1640*/  IADD3 R33, P0, PT, R0, R33, RZ ;  /* 0x0000002100217210 */ /* 0x000fc80007f1e0ff */
[----:B------:R-:W-:Y:S02]  /*1650*/  LEA.HI.X.SX32 R0, R0, R3, 0x1, P0 ;  /* 0x0000000300007211 */ /* 0x000fe400000f0eff */
[C---:B-1----:R-:W-:Y:S01]  /*1660*/  LEA R24, P0, R33.reuse, UR4, 0x2 ;  /* 0x0000000421187c11 */ /* 0x042fe2000f8010ff */
[----:B------:R-:W0:Y:S03]  /*1670*/  LDCU UR4, c[0x0][0x3a0] ;  /* 0x00007400ff0477ac */ /* 0x000e260008000800 */
[----:B------:R-:W-:Y:S01]  /*1680*/  LEA.HI.X R25, R33, UR5, R0, 0x2, P0 ;  /* 0x0000000521197c11 */ /* 0x000fe200080f1400 */
[----:B------:R-:W1:Y:S02]  /*1690*/  LDCU UR5, c[0x0][0x38c] ;  /* 0x00007180ff0577ac */ /* 0x000e640008000800 */
[C---:B------:R-:W-:Y:S02]  /*16a0*/  IMAD.WIDE R22, R13.reuse, 0x4, R24 ;  /* 0x000000040d167825 */ /* 0x040fe400078e0218 */
[----:B------:R-:W0:Y:S04]  /*16b0*/  LDG.E.128 R4, desc[UR8][R24.64] ;  /* 0x0000000818047981 */ /* 0x000e28000c1e1d00 */
[----:B------:R-:W2:Y:S01]  /*16c0*/  LDG.E.128 R8, desc[UR8][R22.64] ;  /* 0x0000000816087981 */ /* 0x000ea2000c1e1d00 */
[----:B------:R-:W-:-:S04]  /*16d0*/  IMAD.WIDE R20, R13, 0x4, R22 ;  /* 0x000000040d147825 */ /* 0x000fc800078e0216 */
[----:B------:R-:W-:Y:S02]  /*16e0*/  IMAD.WIDE R2, R13, 0x4, R20 ;  /* 0x000000040d027825 */ /* 0x000fe400078e0214 */
[----:B------:R-:W3:Y:S04]  /*16f0*/  LDG.E.128 R12, desc[UR8][R20.64] ;  /* 0x00000008140c7981 */ /* 0x000ee8000c1e1d00 */
[----:B------:R-:W4:Y:S01]  /*1700*/  LDG.E.128 R16, desc[UR8][R2.64] ;  /* 0x0000000802107981 */ /* 0x000f22000c1e1d00 */
[----:B0-----:R-:W-:Y:S01]  /*1710*/  FMUL R4, R4, UR4 ;  /* 0x0000000404047c20 */ /* 0x001fe20008400000 */
[----:B------:R-:W-:Y:S01]  /*1720*/  FMUL R5, R5, UR4 ;  /* 0x0000000405057c20 */ /* 0x000fe20008400000 */
[----:B------:R-:W-:Y:S01]  /*1730*/  FMUL R6, R6, UR4 ;  /* 0x0000000406067c20 */ /* 0x000fe20008400000 */
[----:B------:R-:W-:Y:S01]  /*1740*/  FMUL R7, R7, UR4 ;  /* 0x0000000407077c20 */ /* 0x000fe20008400000 */
[----:B--2---:R-:W-:Y:S01]  /*1750*/  FMUL R8, R8, UR4 ;  /* 0x0000000408087c20 */ /* 0x004fe20008400000 */
[----:B------:R-:W-:Y:S01]  /*1760*/  FMUL R9, R9, UR4 ;  /* 0x0000000409097c20 */ /* 0x000fe20008400000 */
[----:B------:R-:W-:Y:S01]  /*1770*/  FMUL R10, R10, UR4 ;  /* 0x000000040a0a7c20 */ /* 0x000fe20008400000 */
[----:B------:R-:W-:Y:S01]  /*1780*/  FMUL R11, R11, UR4 ;  /* 0x000000040b0b7c20 */ /* 0x000fe20008400000 */
[----:B-1----:R-:W-:Y:S01]  /*1790*/  FFMA R4, R53, UR5, R4 ;  /* 0x0000000535047c23 */ /* 0x002fe20008000004 */
[----:B------:R-:W-:Y:S01]  /*17a0*/  FFMA R5, R52, UR5, R5 ;  /* 0x0000000534057c23 */ /* 0x000fe20008000005 */
[----:B------:R-:W-:Y:S01]  /*17b0*/  FFMA R6, R51, UR5, R6 ;  /* 0x0000000533067c23 */ /* 0x000fe20008000006 */
[----:B------:R-:W-:Y:S01]  /*17c0*/  FFMA R7, R50, UR5, R7 ;  /* 0x0000000532077c23 */ /* 0x000fe20008000007 */
[----:B---3--:R-:W-:Y:S01]  /*17d0*/  FMUL R12, R12, UR4 ;  /* 0x000000040c0c7c20 */ /* 0x008fe20008400000 */
[----:B------:R-:W-:Y:S01]  /*17e0*/  FMUL R13, R13, UR4 ;  /* 0x000000040d0d7c20 */ /* 0x000fe20008400000 */
[----:B------:R-:W-:Y:S01]  /*17f0*/  FMUL R14, R14, UR4 ;  /* 0x000000040e0e7c20 */ /* 0x000fe20008400000 */
[----:B------:R-:W-:Y:S01]  /*1800*/  FMUL R15, R15, UR4 ;  /* 0x000000040f0f7c20 */ /* 0x000fe20008400000 */
[----:B----4-:R-:W-:Y:S01]  /*1810*/  FMUL R16, R16, UR4 ;  /* 0x0000000410107c20 */ /* 0x010fe20008400000 */
        /* <DEDUP_REMOVED lines=18> */
[----:B------:R-:W-:Y:S01]  /*1940*/  STG.E.128 desc[UR8][R2.64], R16 ;  /* 0x0000001002007986 */ /* 0x000fe2000c101d08 */
[----:B------:R-:W-:Y:S05]  /*1950*/  EXIT ;  /* 0x000000000000794d */ /* 0x000fea0003800000 */
.L_x_3:
        /* <DEDUP_REMOVED lines=10> */
.L_x_11:


//--------------------- .text._Z12naive_matmuliiifPKfS0_fPf --------------------------
	.section	.text._Z12naive_matmuliiifPKfS0_fPf,"ax",@progbits
	.align	128
        .global         _Z12naive_matmuliiifPKfS0_fPf
        .type           _Z12naive_matmuliiifPKfS0_fPf,@function
        .size           _Z12naive_matmuliiifPKfS0_fPf,(.L_x_12 - _Z12naive_matmuliiifPKfS0_fPf)
        .other          _Z12naive_matmuliiifPKfS0_fPf,@"STO_CUDA_ENTRY STV_DEFAULT"
_Z12naive_matmuliiifPKfS0_fPf:
.text._Z12naive_matmuliiifPKfS0_fPf:
[----:B------:R-:W-:Y:S01]  /*0000*/  LDC R1, c[0x0][0x37c] ;  /* 0x0000df00ff017b82 */ /* 0x000fe20000000800 */
[----:B------:R-:W0:Y:S07]  /*0010*/  S2R R6, SR_CTAID.Y ;  /* 0x0000000000067919 */ /* 0x000e2e0000002600 */
[----:B------:R-:W1:Y:S01]  /*0020*/  S2UR UR5, SR_CTAID.X ;  /* 0x00000000000579c3 */ /* 0x000e620000002500 */
[----:B------:R-:W2:Y:S01]  /*0030*/  LDCU UR6, c[0x0][0x388] ;  /* 0x00007100ff0677ac */ /* 0x000ea20008000800 */
[----:B------:R-:W-:Y:S01]  /*0040*/  IMAD.MOV.U32 R11, RZ, RZ, RZ ;  /* 0x000000ffff0b7224 */ /* 0x000fe200078e00ff */
[----:B------:R-:W3:Y:S01]  /*0050*/  S2R R0, SR_TID.X ;  /* 0x0000000000007919 */ /* 0x000ee20000002100 */
[----:B------:R-:W4:Y:S01]  /*0060*/  LDCU.64 UR10, c[0x0][0x358] ;  /* 0x00006b00ff0a77ac */ /* 0x000f220008000a00 */
[----:B------:R-:W3:Y:S03]  /*0070*/  S2R R3, SR_TID.Y ;  /* 0x0000000000037919 */ /* 0x000ee60000002200 */
[----:B------:R-:W5:Y:S01]  /*0080*/  LDC R5, c[0x0][0x380] ;  /* 0x0000e000ff057b82 */ /* 0x000f620000000800 */
[----:B--2---:R-:W-:-:S02]  /*0090*/  UISETP.GE.AND UP0, UPT, UR6, 0x1, UPT ;  /* 0x000000010600788c */ /* 0x004fc4000bf06270 */
[----:B-1----:R-:W-:Y:S01]  /*00a0*/  USHF.L.U32 UR5, UR5, 0x5, URZ ;  /* 0x0000000505057899 */ /* 0x002fe200080006ff */
[----:B0-----:R-:W-:-:S05]  /*00b0*/  IMAD.SHL.U32 R6, R6, 0x20, RZ ;  /* 0x0000002006067824 */ /* 0x001fca00078e00ff */
[----:B-----5:R-:W-:Y:S01]  /*00c0*/  IMAD R4, R6, R5, UR5 ;  /* 0x0000000506047e24 */ /* 0x020fe2000f8e0205 */
[----:B---34-:R-:W-:Y:S06]  /*00d0*/  BRA.U !UP0, `(.L_x_4) ;  /* 0x0000000d080c7547 */ /* 0x018fec000b800000 */
[----:B------:R-:W-:Y:S02]  /*00e0*/  UISETP.GE.U32.AND UP1, UPT, UR6, 0x8, UPT ;  /* 0x000000080600788c */ /* 0x000fe4000bf26070 */
[----:B------:R-:W-:Y:S01]  /*00f0*/  IMAD R6, R6, UR6, RZ ;  /* 0x0000000606067c24 */ /* 0x000fe2000f8e02ff */
[----:B------:R-:W-:Y:S02]  /*0100*/  ULOP3.LUT UR7, UR6, 0x7, URZ, 0xc0, !UPT ;  /* 0x0000000706077892 */ /* 0x000fe4000f8ec0ff */
[----:B------:R-:W-:Y:S01]  /*0110*/  IMAD R7, R3, UR6, RZ ;  /* 0x0000000603077c24 */ /* 0x000fe2000f8e02ff */
[----:B------:R-:W-:Y:S01]  /*0120*/  USHF.R.S32.HI UR9, URZ, 0x1f, UR5 ;  /* 0x0000001fff097899 */ /* 0x000fe20008011405 */
[----:B------:R-:W-:Y:S01]  /*0130*/  IMAD.MOV.U32 R11, RZ, RZ, RZ ;  /* 0x000000ffff0b7224 */ /* 0x000fe200078e00ff */
[----:B------:R-:W-:Y:S01]  /*0140*/  SHF.R.S32.HI R8, RZ, 0x1f, R6 ;  /* 0x0000001fff087819 */ /* 0x000fe20000011406 */
[----:B------:R-:W-:Y:S01]  /*0150*/  UISETP.NE.AND UP0, UPT, UR7, URZ, UPT ;  /* 0x000000ff0700728c */ /* 0x000fe2000bf05270 */
[----:B------:R-:W-:Y:S01]  /*0160*/  UMOV UR4, URZ ;  /* 0x000000ff00047c82 */ /* 0x000fe20008000000 */
[----:B------:R-:W-:Y:S09]  /*0170*/  BRA.U !UP1, `(.L_x_5) ;  /* 0x0000000509687547 */ /* 0x000ff2000b800000 */
[----:B------:R-:W0:Y:S01]  /*0180*/  LDCU.64 UR12, c[0x0][0x398] ;  /* 0x00007300ff0c77ac */ /* 0x000e220008000a00 */
[----:B------:R-:W-:Y:S01]  /*0190*/  IADD3 R23, P0, PT, R6, R7, RZ ;  /* 0x0000000706177210 */ /* 0x000fe20007f1e0ff */
[C-C-:B------:R-:W-:Y:S01]  /*01a0*/  IMAD R9, R5.reuse, 0x7, R0.reuse ;  /* 0x0000000705097824 */ /* 0x140fe200078e0200 */
[----:B------:R-:W-:Y:S01]  /*01b0*/  ULOP3.LUT UR4, UR6, 0x7ffffff8, URZ, 0xc0, !UPT ;  /* 0x7ffffff806047892 */ /* 0x000fe2000f8ec0ff */
[C---:B------:R-:W-:Y:S02]  /*01c0*/  IMAD R10, R5.reuse, 0x6, R0 ;  /* 0x00000006050a7824 */ /* 0x040fe400078e0200 */
[----:B------:R-:W-:Y:S01]  /*01d0*/  IMAD.X R2, RZ, RZ, R8, P0 ;  /* 0x000000ffff027224 */ /* 0x000fe200000e0608 */
[----:B------:R-:W-:Y:S01]  /*01e0*/  UIADD3 UR8, UPT, UPT, -UR4, URZ, URZ ;  /* 0x000000ff04087290 */ /* 0x000fe2000fffe1ff */
[C-C-:B------:R-:W-:Y:S02]  /*01f0*/  IMAD R12, R5.reuse, 0x5, R0.reuse ;  /* 0x00000005050c7824 */ /* 0x140fe400078e0200 */
[----:B------:R-:W-:-:S02]  /*0200*/  IMAD R22, R5, 0x4, R0 ;  /* 0x0000000405167824 */ /* 0x000fc400078e0200 */
[C-C-:B------:R-:W-:Y:S02]  /*0210*/  IMAD R24, R5.reuse, 0x3, R0.reuse ;  /* 0x0000000305187824 */ /* 0x140fe400078e0200 */
[----:B------:R-:W-:Y:S02]  /*0220*/  IMAD R26, R5, 0x2, R0 ;  /* 0x00000002051a7824 */ /* 0x000fe400078e0200 */
[----:B------:R-:W-:Y:S01]  /*0230*/  IMAD.IADD R28, R0, 0x1, R5 ;  /* 0x00000001001c7824 */ /* 0x000fe200078e0205 */
[----:B0-----:R-:W-:Y:S01]  /*0240*/  LEA R13, P0, R23, UR12, 0x2 ;  /* 0x0000000c170d7c11 */ /* 0x001fe2000f8010ff */
[----:B------:R-:W-:-:S03]  /*0250*/  IMAD.MOV.U32 R11, RZ, RZ, RZ ;  /* 0x000000ffff0b7224 */ /* 0x000fc600078e00ff */
[----:B------:R-:W-:Y:S01]  /*0260*/  LEA.HI.X R23, R23, UR13, R2, 0x2, P0 ;  /* 0x0000000d17177c11 */ /* 0x000fe200080f1402 */
[----:B------:R-:W-:Y:S01]  /*0270*/  IMAD.MOV.U32 R2, RZ, RZ, R0 ;  /* 0x000000ffff027224 */ /* 0x000fe200078e0000 */
[----:B------:R-:W-:Y:S01]  /*0280*/  IADD3 R13, P0, PT, R13, 0x10, RZ ;  /* 0x000000100d0d7810 */ /* 0x000fe20007f1e0ff */
[----:B------:R-:W0:Y:S04]  /*0290*/  LDCU.64 UR12, c[0x0][0x390] ;  /* 0x00007200ff0c77ac */ /* 0x000e280008000a00 */
[----:B------:R-:W-:-:S08]  /*02a0*/  IMAD.X R23, RZ, RZ, R23, P0 ;  /* 0x000000ffff177224 */ /* 0x000fd000000e0617 */
.L_x_6:
[----:B------:R-:W-:Y:S02]  /*02b0*/  IADD3 R14, P0, PT, R2, UR5, RZ ;  /* 0x00000005020e7c10 */ /* 0x000fe4000ff1e0ff */
[----:B------:R-:W-:Y:S02]  /*02c0*/  IADD3 R18, P1, PT, R28, UR5, RZ ;  /* 0x000000051c127c10 */ /* 0x000fe4000ff3e0ff */
[----:B------:R-:W-:Y:S02]  /*02d0*/  LEA.HI.X.SX32 R15, R2, UR9, 0x1, P0 ;  /* 0x00000009020f7c11 */ /* 0x000fe400080f0eff */
[----:B0-----:R-:W-:Y:S02]  /*02e0*/  LEA R16, P0, R14, UR12, 0x2 ;  /* 0x0000000c0e107c11 */ /* 0x001fe4000f8010ff */
[----:B------:R-:W-:Y:S02]  /*02f0*/  LEA.HI.X.SX32 R19, R28, UR9, 0x1, P1 ;  /* 0x000000091c137c11 */ /* 0x000fe400088f0eff */
[----:B------:R-:W-:Y:S01]  /*0300*/  LEA.HI.X R17, R14, UR13, R15, 0x2, P0 ;  /* 0x0000000d0e117c11 */ /* 0x000fe200080f140f */
[----:B------:R-:W-:Y:S01]  /*0310*/  IMAD.MOV.U32 R14, RZ, RZ, R13 ;  /* 0x000000ffff0e7224 */ /* 0x000fe200078e000d */
[----:B------:R-:W-:Y:S01]  /*0320*/  LEA R20, P1, R18, UR12, 0x2 ;  /* 0x0000000c12147c11 */ /* 0x000fe2000f8210ff */
[----:B------:R-:W-:-:S02]  /*0330*/  IMAD.MOV.U32 R15, RZ, RZ, R23 ;  /* 0x000000ffff0f7224 */ /* 0x000fc400078e0017 */
[----:B------:R-:W2:Y:S01]  /*0340*/  LDG.E R16, desc[UR10][R16.64] ;  /* 0x0000000a10107981 */ /* 0x000ea2000c1e1900 */
[----:B------:R-:W-:-:S03]  /*0350*/  LEA.HI.X R21, R18, UR13, R19, 0x2, P1 ;  /* 0x0000000d12157c11 */ /* 0x000fc600088f1413 */
[----:B------:R-:W2:Y:S04]  /*0360*/  LDG.E R13, desc[UR10][R14.64+-0x10] ;  /* 0xfffff00a0e0d7981 */ /* 0x000ea8000c1e1900 */
[----:B------:R-:W3:Y:S04]  /*0370*/  LDG.E R20, desc[UR10][R20.64] ;  /* 0x0000000a14147981 */ /* 0x000ee8000c1e1900 */
[----:B------:R-:W3:Y:S01]  /*0380*/  LDG.E R18, desc[UR10][R14.64+-0xc] ;  /* 0xfffff40a0e127981 */ /* 0x000ee2000c1e1900 */
[----:B------:R-:W-:-:S04]  /*0390*/  IADD3 R19, P0, PT, R26, UR5, RZ ;  /* 0x000000051a137c10 */ /* 0x000fc8000ff1e0ff */
[----:B------:R-:W-:Y:S02]  /*03a0*/  LEA.HI.X.SX32 R23, R26, UR9, 0x1, P0 ;  /* 0x000000091a177c11 */ /* 0x000fe400080f0eff */
[----:B------:R-:W-:-:S04]  /*03b0*/  IADD3 R25, P1, PT, R24, UR5, RZ ;  /* 0x0000000518197c10 */ /* 0x000fc8000ff3e0ff */
[----:B------:R-:W-:Y:S01]  /*03c0*/  LEA.HI.X.SX32 R27, R24, UR9, 0x1, P1 ;  /* 0x00000009181b7c11 */ /* 0x000fe200088f0eff */
[----:B--2---:R-:W-:Y:S01]  /*03d0*/  FFMA R11, R16, R13, R11 ;  /* 0x0000000d100b7223 */ /* 0x004fe2000000000b */
[----:B------:R-:W-:-:S04]  /*03e0*/  LEA R16, P0, R19, UR12, 0x2 ;  /* 0x0000000c13107c11 */ /* 0x000fc8000f8010ff */
[----:B------:R-:W-:Y:S02]  /*03f0*/  LEA.HI.X R17, R19, UR13, R23, 0x2, P0 ;  /* 0x0000000d13117c11 */ /* 0x000fe400080f1417 */
[----:B------:R-:W-:Y:S01]  /*0400*/  IADD3 R13, P2, PT, R22, UR5, RZ ;  /* 0x00000005160d7c10 */ /* 0x000fe2000ff5e0ff */
[----:B---3--:R-:W-:Y:S01]  /*0410*/  FFMA R11, R20, R18, R11 ;  /* 0x00000012140b7223 */ /* 0x008fe2000000000b */
[C---:B------:R-:W-:Y:S01]  /*0420*/  LEA R18, P1, R25.reuse, UR12, 0x2 ;  /* 0x0000000c19127c11 */ /* 0x040fe2000f8210ff */
[----:B------:R-:W2:Y:S04]  /*0430*/  LDG.E R16, desc[UR10][R16.64] ;  /* 0x0000000a10107981 */ /* 0x000ea8000c1e1900 */
[----:B------:R-:W2:Y:S01]  /*0440*/  LDG.E R23, desc[UR10][R14.64+-0x8] ;  /* 0xfffff80a0e177981 */ /* 0x000ea2000c1e1900 */
[----:B------:R-:W-:-:S02]  /*0450*/  LEA.HI.X R19, R25, UR13, R27, 0x2, P1 ;  /* 0x0000000d19137c11 */ /* 0x000fc400088f141b */
[----:B------:R-:W-:Y:S01]  /*0460*/  LEA.HI.X.SX32 R21, R22, UR9, 0x1, P2 ;  /* 0x0000000916157c11 */ /* 0x000fe200090f0eff */
[----:B------:R-:W3:Y:S01]  /*0470*/  LDG.E R27, desc[UR10][R14.64] ;  /* 0x0000000a0e1b7981 */ /* 0x000ee2000c1e1900 */
[----:B------:R-:W-:-:S03]  /*0480*/  LEA R20, P0, R13, UR12, 0x2 ;  /* 0x0000000c0d147c11 */ /* 0x000fc6000f8010ff */
[----:B------:R0:W4:Y:S01]  /*0490*/  LDG.E R18, desc[UR10][R18.64] ;  /* 0x0000000a12127981 */ /* 0x000122000c1e1900 */
[----:B------:R-:W-:-:S03]  /*04a0*/  LEA.HI.X R21, R13, UR13, R21, 0x2, P0 ;  /* 0x0000000d0d157c11 */ /* 0x000fc600080f1415 */
[----:B------:R-:W4:Y:S04]  /*04b0*/  LDG.E R13, desc[UR10][R14.64+-0x4] ;  /* 0xfffffc0a0e0d7981 */ /* 0x000f28000c1e1900 */
[----:B------:R-:W3:Y:S01]  /*04c0*/  LDG.E R20, desc[UR10][R20.64] ;  /* 0x0000000a14147981 */ /* 0x000ee2000c1e1900 */
[----:B------:R-:W-:-:S04]  /*04d0*/  IADD3 R25, P1, PT, R10, UR5, RZ ;  /* 0x000000050a197c10 */ /* 0x000fc8000ff3e0ff */
[----:B0-----:R-:W-:Y:S01]  /*04e0*/  LEA.HI.X.SX32 R19, R10, UR9, 0x1, P1 ;  /* 0x000000090a137c11 */ /* 0x001fe200088f0eff */
[----:B--2---:R-:W-:Y:S01]  /*04f0*/  FFMA R11, R16, R23, R11 ;  /* 0x00000017100b7223 */ /* 0x004fe2000000000b */
[----:B------:R-:W-:-:S04]  /*0500*/  IADD3 R23, P0, PT, R12, UR5, RZ ;  /* 0x000000050c177c10 */ /* 0x000fc8000ff1e0ff */
[----:B------:R-:W-:Y:S02]  /*0510*/  LEA.HI.X.SX32 R17, R12, UR9, 0x1, P0 ;  /* 0x000000090c117c11 */ /* 0x000fe400080f0eff */
[----:B------:R-:W-:-:S04]  /*0520*/  LEA R16, P0, R23, UR12, 0x2 ;  /* 0x0000000c17107c11 */ /* 0x000fc8000f8010ff */
[----:B------:R-:W-:Y:S01]  /*0530*/  LEA.HI.X R17, R23, UR13, R17, 0x2, P0 ;  /* 0x0000000d17117c11 */ /* 0x000fe200080f1411 */
[----:B----4-:R-:W-:Y:S01]  /*0540*/  FFMA R11, R18, R13, R11 ;  /* 0x0000000d120b7223 */ /* 0x010fe2000000000b */
[----:B------:R-:W-:Y:S01]  /*0550*/  LEA R18, P1, R25, UR12, 0x2 ;  /* 0x0000000c19127c11 */ /* 0x000fe2000f8210ff */
[----:B------:R-:W2:Y:S01]  /*0560*/  LDG.E R23, desc[UR10][R14.64+0x4] ;  /* 0x0000040a0e177981 */ /* 0x000ea2000c1e1900 */
[----:B------:R-:W-:Y:S01]  /*0570*/  IADD3 R13, P2, PT, R9, UR5, RZ ;  /* 0x00000005090d7c10 */ /* 0x000fe2000ff5e0ff */
[----:B---3--:R-:W-:Y:S01]  /*0580*/  FFMA R11, R20, R27, R11 ;  /* 0x0000001b140b7223 */ /* 0x008fe2000000000b */
[----:B------:R-:W-:Y:S01]  /*0590*/  LEA.HI.X R19, R25, UR13, R19, 0x2, P1 ;  /* 0x0000000d19137c11 */ /* 0x000fe200088f1413 */
[----:B------:R-:W2:Y:S01]  /*05a0*/  LDG.E R16, desc[UR10][R16.64] ;  /* 0x0000000a10107981 */ /* 0x000ea2000c1e1900 */
[----:B------:R-:W-:Y:S02]  /*05b0*/  LEA.HI.X.SX32 R21, R9, UR9, 0x1, P2 ;  /* 0x0000000909157c11 */ /* 0x000fe400090f0eff */
[C---:B------:R-:W-:Y:S01]  /*05c0*/  LEA R20, P0, R13.reuse, UR12, 0x2 ;  /* 0x0000000c0d147c11 */ /* 0x040fe2000f8010ff */
[----:B------:R-:W3:Y:S03]  /*05d0*/  LDG.E R18, desc[UR10][R18.64] ;  /* 0x0000000a12127981 */ /* 0x000ee6000c1e1900 */
[----:B------:R-:W-:Y:S01]  /*05e0*/  LEA.HI.X R21, R13, UR13, R21, 0x2, P0 ;  /* 0x0000000d0d157c11 */ /* 0x000fe200080f1415 */
[----:B------:R-:W3:Y:S04]  /*05f0*/  LDG.E R25, desc[UR10][R14.64+0x8] ;  /* 0x0000080a0e197981 */ /* 0x000ee8000c1e1900 */
[----:B------:R-:W4:Y:S04]  /*0600*/  LDG.E R20, desc[UR10][R20.64] ;  /* 0x0000000a14147981 */ /* 0x000f28000c1e1900 */
[----:B------:R-:W4:Y:S01]  /*0610*/  LDG.E R27, desc[UR10][R14.64+0xc] ;  /* 0x00000c0a0e1b7981 */ /* 0x000f22000c1e1900 */
[----:B------:R-:W-:-:S04]  /*0620*/  UIADD3 UR8, UPT, UPT, UR8, 0x8, URZ ;  /* 0x0000000808087890 */ /* 0x000fc8000fffe0ff */
[----:B------:R-:W-:Y:S01]  /*0630*/  UISETP.NE.AND UP1, UPT, UR8, URZ, UPT ;  /* 0x000000ff0800728c */ /* 0x000fe2000bf25270 */
[----:B------:R-:W-:Y:S01]  /*0640*/  IADD3 R13, P0, PT, R14, 0x20, RZ ;  /* 0x000000200e0d7810 */ /* 0x000fe20007f1e0ff */
[C---:B------:R-:W-:Y:S02]  /*0650*/  IMAD R2, R5.reuse, 0x8, R2 ;  /* 0x0000000805027824 */ /* 0x040fe400078e0202 */
[C---:B------:R-:W-:Y:S02]  /*0660*/  IMAD R9, R5.reuse, 0x8, R9 ;  /* 0x0000000805097824 */ /* 0x040fe400078e0209 */
[C---:B------:R-:W-:Y:S02]  /*0670*/  IMAD R10, R5.reuse, 0x8, R10 ;  /* 0x00000008050a7824 */ /* 0x040fe400078e020a */
[C---:B------:R-:W-:Y:S02]  /*0680*/  IMAD R12, R5.reuse, 0x8, R12 ;  /* 0x00000008050c7824 */ /* 0x040fe400078e020c */
[----:B------:R-:W-:-:S02]  /*0690*/  IMAD R22, R5, 0x8, R22 ;  /* 0x0000000805167824 */ /* 0x000fc400078e0216 */
[C---:B------:R-:W-:Y:S02]  /*06a0*/  IMAD R24, R5.reuse, 0x8, R24 ;  /* 0x0000000805187824 */ /* 0x040fe400078e0218 */
[C---:B------:R-:W-:Y:S02]  /*06b0*/  IMAD R26, R5.reuse, 0x8, R26 ;  /* 0x00000008051a7824 */ /* 0x040fe400078e021a */
[----:B------:R-:W-:Y:S02]  /*06c0*/  IMAD R28, R5, 0x8, R28 ;  /* 0x00000008051c7824 */ /* 0x000fe400078e021c */
[----:B--2---:R-:W-:Y:S01]  /*06d0*/  FFMA R11, R16, R23, R11 ;  /* 0x00000017100b7223 */ /* 0x004fe2000000000b */
[----:B------:R-:W-:-:S03]  /*06e0*/  IMAD.X R23, RZ, RZ, R15, P0 ;  /* 0x000000ffff177224 */ /* 0x000fc600000e060f */
[----:B---3--:R-:W-:-:S04]  /*06f0*/  FFMA R11, R18, R25, R11 ;  /* 0x00000019120b7223 */ /* 0x008fc8000000000b */
[----:B----4-:R-:W-:Y:S01]  /*0700*/  FFMA R11, R20, R27, R11 ;  /* 0x0000001b140b7223 */ /* 0x010fe2000000000b */
[----:B------:R-:W-:Y:S06]  /*0710*/  BRA.U UP1, `(.L_x_6) ;  /* 0xfffffff901e47547 */ /* 0x000fec000b83ffff */
.L_x_5:
[----:B------:R-:W-:Y:S05]  /*0720*/  BRA.U !UP0, `(.L_x_4) ;  /* 0x0000000508787547 */ /* 0x000fea000b800000 */
[----:B------:R-:W-:Y:S02]  /*0730*/  UISETP.GE.U32.AND UP0, UPT, UR7, 0x4, UPT ;  /* 0x000000040700788c */ /* 0x000fe4000bf06070 */
[----:B------:R-:W-:-:S04]  /*0740*/  ULOP3.LUT UR8, UR6, 0x3, URZ, 0xc0, !UPT ;  /* 0x0000000306087892 */ /* 0x000fc8000f8ec0ff */
[----:B------:R-:W-:-:S03]  /*0750*/  UISETP.NE.AND UP1, UPT, UR8, URZ, UPT ;  /* 0x000000ff0800728c */ /* 0x000fc6000bf25270 */
[----:B------:R-:W-:Y:S08]  /*0760*/  BRA.U !UP0, `(.L_x_7) ;  /* 0x0000000108ac7547 */ /* 0x000ff0000b800000 */
[----:B------:R-:W0:Y:S01]  /*0770*/  LDCU.128 UR12, c[0x0][0x390] ;  /* 0x00007200ff0c77ac */ /* 0x000e220008000c00 */
[----:B------:R-:W-:Y:S01]  /*0780*/  IMAD R2, R5, UR4, R0 ;  /* 0x0000000405027c24 */ /* 0x000fe2000f8e0200 */
[----:B------:R-:W-:Y:S01]  /*0790*/  IADD3 R13, P0, P1, R6, UR4, R7 ;  /* 0x00000004060d7c10 */ /* 0x000fe2000f91e007 */
[----:B------:R-:W-:Y:S02]  /*07a0*/  VIADD R9, R7, UR4 ;  /* 0x0000000407097c36 */ /* 0x000fe40008000000 */
[----:B------:R-:W-:Y:S01]  /*07b0*/  IMAD.IADD R10, R2, 0x1, R5 ;  /* 0x00000001020a7824 */ /* 0x000fe200078e0205 */
[----:B------:R-:W-:Y:S02]  /*07c0*/  IADD3.X R14, PT, PT, R8, RZ, RZ, P0, P1 ;  /* 0x000000ff080e7210 */ /* 0x000fe400007e24ff */
[----:B------:R-:W-:Y:S02]  /*07d0*/  IADD3 R15, P2, PT, R6, R9, RZ ;  /* 0x00000009060f7210 */ /* 0x000fe40007f5e0ff */
[----:B------:R-:W-:-:S02]  /*07e0*/  IADD3 R17, P1, PT, R2, UR5, RZ ;  /* 0x0000000502117c10 */ /* 0x000fc4000ff3e0ff */
[----:B------:R-:W-:Y:S01]  /*07f0*/  IADD3 R9, P3, PT, R10, UR5, RZ ;  /* 0x000000050a097c10 */ /* 0x000fe2000ff7e0ff */
[----:B------:R-:W-:Y:S01]  /*0800*/  IMAD.X R16, RZ, RZ, R8, P2 ;  /* 0x000000ffff107224 */ /* 0x000fe200010e0608 */
[----:B------:R-:W-:Y:S02]  /*0810*/  LEA.HI.X.SX32 R20, R2, UR9, 0x1, P1 ;  /* 0x0000000902147c11 */ /* 0x000fe400088f0eff */
[C---:B------:R-:W-:Y:S01]  /*0820*/  LEA.HI.X.SX32 R2, R10.reuse, UR9, 0x1, P3 ;  /* 0x000000090a027c11 */ /* 0x040fe200098f0eff */
[----:B------:R-:W-:Y:S01]  /*0830*/  IMAD.IADD R10, R10, 0x1, R5 ;  /* 0x000000010a0a7824 */ /* 0x000fe200078e0205 */
[----:B0-----:R-:W-:Y:S02]  /*0840*/  LEA R12, P0, R13, UR14, 0x2 ;  /* 0x0000000e0d0c7c11 */ /* 0x001fe4000f8010ff */
[----:B------:R-:W-:Y:S02]  /*0850*/  LEA R18, P1, R17, UR12, 0x2 ;  /* 0x0000000c11127c11 */ /* 0x000fe4000f8210ff */
[----:B------:R-:W-:-:S02]  /*0860*/  LEA.HI.X R13, R13, UR15, R14, 0x2, P0 ;  /* 0x0000000f0d0d7c11 */ /* 0x000fc400080f140e */
[----:B------:R-:W-:Y:S02]  /*0870*/  LEA R22, P0, R15, UR14, 0x2 ;  /* 0x0000000e0f167c11 */ /* 0x000fe4000f8010ff */
[----:B------:R-:W-:Y:S02]  /*0880*/  LEA R14, P2, R9, UR12, 0x2 ;  /* 0x0000000c090e7c11 */ /* 0x000fe4000f8410ff */
[----:B------:R-:W-:Y:S02]  /*0890*/  LEA.HI.X R23, R15, UR15, R16, 0x2, P0 ;  /* 0x0000000f0f177c11 */ /* 0x000fe400080f1410 */
[----:B------:R-:W-:Y:S02]  /*08a0*/  LEA.HI.X R19, R17, UR13, R20, 0x2, P1 ;  /* 0x0000000d11137c11 */ /* 0x000fe400088f1414 */
[----:B------:R-:W-:Y:S01]  /*08b0*/  LEA.HI.X R15, R9, UR13, R2, 0x2, P2 ;  /* 0x0000000d090f7c11 */ /* 0x000fe200090f1402 */
[C---:B------:R-:W-:Y:S01]  /*08c0*/  IMAD.IADD R2, R10.reuse, 0x1, R5 ;  /* 0x000000010a027824 */ /* 0x040fe200078e0205 */
[C---:B------:R-:W-:Y:S01]  /*08d0*/  IADD3 R17, P0, PT, R10.reuse, UR5, RZ ;  /* 0x000000050a117c10 */ /* 0x040fe2000ff1e0ff */
[----:B------:R-:W2:Y:S03]  /*08e0*/  LDG.E R22, desc[UR10][R22.64] ;  /* 0x0000000a16167981 */ /* 0x000ea6000c1e1900 */
[----:B------:R-:W-:Y:S01]  /*08f0*/  LEA.HI.X.SX32 R10, R10, UR9, 0x1, P0 ;  /* 0x000000090a0a7c11 */ /* 0x000fe200080f0eff */
[----:B------:R-:W2:Y:S01]  /*0900*/  LDG.E R18, desc[UR10][R18.64] ;  /* 0x0000000a12127981 */ /* 0x000ea2000c1e1900 */
[----:B------:R-:W-:-:S02]  /*0910*/  LEA R16, P0, R17, UR12, 0x2 ;  /* 0x0000000c11107c11 */ /* 0x000fc4000f8010ff */
[C---:B------:R-:W-:Y:S01]  /*0920*/  IADD3 R9, P1, PT, R2.reuse, UR5, RZ ;  /* 0x0000000502097c10 */ /* 0x040fe2000ff3e0ff */
[----:B------:R-:W3:Y:S01]  /*0930*/  LDG.E R15, desc[UR10][R14.64] ;  /* 0x0000000a0e0f7981 */ /* 0x000ee2000c1e1900 */
[----:B------:R-:W-:Y:S02]  /*0940*/  LEA.HI.X R17, R17, UR13, R10, 0x2, P0 ;  /* 0x0000000d11117c11 */ /* 0x000fe400080f140a */
[C---:B------:R-:W-:Y:S02]  /*0950*/  LEA R20, P0, R9.reuse, UR12, 0x2 ;  /* 0x0000000c09147c11 */ /* 0x040fe4000f8010ff */
[----:B------:R-:W-:Y:S02]  /*0960*/  LEA.HI.X.SX32 R10, R2, UR9, 0x1, P1 ;  /* 0x00000009020a7c11 */ /* 0x000fe400088f0eff */
[----:B------:R-:W3:Y:S02]  /*0970*/  LDG.E R2, desc[UR10][R12.64+0x4] ;  /* 0x0000040a0c027981 */ /* 0x000ee4000c1e1900 */
[----:B------:R-:W-:-:S02]  /*0980*/  LEA.HI.X R21, R9, UR13, R10, 0x2, P0 ;  /* 0x0000000d09157c11 */ /* 0x000fc400080f140a */
[----:B------:R-:W4:Y:S04]  /*0990*/  LDG.E R17, desc[UR10][R16.64] ;  /* 0x0000000a10117981 */ /* 0x000f28000c1e1900 */
[----:B------:R-:W4:Y:S04]  /*09a0*/  LDG.E R9, desc[UR10][R12.64+0x8] ;  /* 0x0000080a0c097981 */ /* 0x000f28000c1e1900 */
[----:B------:R-:W5:Y:S04]  /*09b0*/  LDG.E R10, desc[UR10][R12.64+0xc] ;  /* 0x00000c0a0c0a7981 */ /* 0x000f68000c1e1900 */
[----:B------:R-:W5:Y:S01]  /*09c0*/  LDG.E R21, desc[UR10][R20.64] ;  /* 0x0000000a14157981 */ /* 0x000f62000c1e1900 */
[----:B------:R-:W-:Y:S01]  /*09d0*/  UIADD3 UR4, UPT, UPT, UR4, 0x4, URZ ;  /* 0x0000000404047890 */ /* 0x000fe2000fffe0ff */
[----:B--2---:R-:W-:-:S04]  /*09e0*/  FFMA R18, R18, R22, R11 ;  /* 0x0000001612127223 */ /* 0x004fc8000000000b */
[----:B---3--:R-:W-:-:S04]  /*09f0*/  FFMA R2, R15, R2, R18 ;  /* 0x000000020f027223 */ /* 0x008fc80000000012 */
[----:B----4-:R-:W-:-:S04]  /*0a00*/  FFMA R2, R17, R9, R2 ;  /* 0x0000000911027223 */ /* 0x010fc80000000002 */
[----:B-----5:R-:W-:-:S07]  /*0a10*/  FFMA R11, R21, R10, R2 ;  /* 0x0000000a150b7223 */ /* 0x020fce0000000002 */
.L_x_7:
[----:B------:R-:W-:Y:S05]  /*0a20*/  BRA.U !UP1, `(.L_x_4) ;  /* 0x0000000109b87547 */ /* 0x000fea000b800000 */
[----:B------:R-:W-:Y:S02]  /*0a30*/  UISETP.NE.AND UP0, UPT, UR8, 0x1, UPT ;  /* 0x000000010800788c */ /* 0x000fe4000bf05270 */
[----:B------:R-:W-:-:S04]  /*0a40*/  ULOP3.LUT UR6, UR6, 0x1, URZ, 0xc0, !UPT ;  /* 0x0000000106067892 */ /* 0x000fc8000f8ec0ff */
[----:B------:R-:W-:-:S03]  /*0a50*/  UISETP.NE.U32.AND UP1, UPT, UR6, 0x1, UPT ;  /* 0x000000010600788c */ /* 0x000fc6000bf25070 */
[----:B------:R-:W-:Y:S08]  /*0a60*/  BRA.U !UP0, `(.L_x_8) ;  /* 0x00000001086c7547 */ /* 0x000ff0000b800000 */
[----:B------:R-:W0:Y:S01]  /*0a70*/  LDCU.128 UR12, c[0x0][0x390] ;  /* 0x00007200ff0c77ac */ /* 0x000e220008000c00 */
[----:B------:R-:W-:Y:S01]  /*0a80*/  VIADD R9, R7, UR4 ;  /* 0x0000000407097c36 */ /* 0x000fe20008000000 */
[----:B------:R-:W-:Y:S01]  /*0a90*/  IADD3 R20, P2, P3, R6, UR4, R7 ;  /* 0x0000000406147c10 */ /* 0x000fe2000fb5e007 */
[----:B------:R-:W-:-:S03]  /*0aa0*/  IMAD R2, R5, UR4, R0 ;  /* 0x0000000405027c24 */ /* 0x000fc6000f8e0200 */
[----:B------:R-:W-:Y:S01]  /*0ab0*/  IADD3 R9, P0, PT, R6, R9, RZ ;  /* 0x0000000906097210 */ /* 0x000fe20007f1e0ff */
[----:B------:R-:W-:Y:S01]  /*0ac0*/  IMAD.IADD R13, R2, 0x1, R5 ;  /* 0x00000001020d7824 */ /* 0x000fe200078e0205 */
[----:B------:R-:W-:-:S03]  /*0ad0*/  IADD3.X R21, PT, PT, R8, RZ, RZ, P2, P3 ;  /* 0x000000ff08157210 */ /* 0x000fc600017e64ff */
[----:B------:R-:W-:Y:S01]  /*0ae0*/  IMAD.X R10, RZ, RZ, R8, P0 ;  /* 0x000000ffff0a7224 */ /* 0x000fe200000e0608 */
[C---:B0-----:R-:W-:Y:S02]  /*0af0*/  LEA R14, P0, R9.reuse, UR14, 0x2 ;  /* 0x0000000e090e7c11 */ /* 0x041fe4000f8010ff */
[----:B------:R-:W-:Y:S02]  /*0b00*/  LEA R12, P1, R20, UR14, 0x2 ;  /* 0x0000000e140c7c11 */ /* 0x000fe4000f8210ff */
[----:B------:R-:W-:Y:S02]  /*0b10*/  LEA.HI.X R15, R9, UR15, R10, 0x2, P0 ;  /* 0x0000000f090f7c11 */ /* 0x000fe400080f140a */
[C---:B------:R-:W-:Y:S02]  /*0b20*/  IADD3 R9, P4, PT, R2.reuse, UR5, RZ ;  /* 0x0000000502097c10 */ /* 0x040fe4000ff9e0ff */
[----:B------:R-:W-:Y:S01]  /*0b30*/  IADD3 R10, P0, PT, R13, UR5, RZ ;  /* 0x000000050d0a7c10 */ /* 0x000fe2000ff1e0ff */
[----:B------:R-:W2:Y:S01]  /*0b40*/  LDG.E R14, desc[UR10][R14.64] ;  /* 0x0000000a0e0e7981 */ /* 0x000ea2000c1e1900 */
[----:B------:R-:W-:-:S02]  /*0b50*/  LEA.HI.X.SX32 R2, R2, UR9, 0x1, P4 ;  /* 0x0000000902027c11 */ /* 0x000fc4000a0f0eff */
[----:B------:R-:W-:Y:S02]  /*0b60*/  LEA R18, P2, R9, UR12, 0x2 ;  /* 0x0000000c09127c11 */ /* 0x000fe4000f8410ff */
[----:B------:R-:W-:Y:S02]  /*0b70*/  LEA R16, P3, R10, UR12, 0x2 ;  /* 0x0000000c0a107c11 */ /* 0x000fe4000f8610ff */
[----:B------:R-:W-:Y:S02]  /*0b80*/  LEA.HI.X.SX32 R17, R13, UR9, 0x1, P0 ;  /* 0x000000090d117c11 */ /* 0x000fe400080f0eff */
[----:B------:R-:W-:Y:S02]  /*0b90*/  LEA.HI.X R19, R9, UR13, R2, 0x2, P2 ;  /* 0x0000000d09137c11 */ /* 0x000fe400090f1402 */
[----:B------:R-:W-:Y:S02]  /*0ba0*/  LEA.HI.X R13, R20, UR15, R21, 0x2, P1 ;  /* 0x0000000f140d7c11 */ /* 0x000fe400088f1415 */
[----:B------:R-:W-:Y:S01]  /*0bb0*/  LEA.HI.X R17, R10, UR13, R17, 0x2, P3 ;  /* 0x0000000d0a117c11 */ /* 0x000fe200098f1411 */
[----:B------:R-:W2:Y:S04]  /*0bc0*/  LDG.E R18, desc[UR10][R18.64] ;  /* 0x0000000a12127981 */ /* 0x000ea8000c1e1900 */
[----:B------:R-:W3:Y:S04]  /*0bd0*/  LDG.E R12, desc[UR10][R12.64+0x4] ;  /* 0x0000040a0c0c7981 */ /* 0x000ee8000c1e1900 */
[----:B------:R-:W3:Y:S01]  /*0be0*/  LDG.E R16, desc[UR10][R16.64] ;  /* 0x0000000a10107981 */ /* 0x000ee2000c1e1900 */
[----:B------:R-:W-:Y:S01]  /*0bf0*/  UIADD3 UR4, UPT, UPT, UR4, 0x2, URZ ;  /* 0x0000000204047890 */ /* 0x000fe2000fffe0ff */
[----:B--2---:R-:W-:-:S04]  /*0c00*/  FFMA R11, R18, R14, R11 ;  /* 0x0000000e120b7223 */ /* 0x004fc8000000000b */
[----:B---3--:R-:W-:-:S07]  /*0c10*/  FFMA R11, R16, R12, R11 ;  /* 0x0000000c100b7223 */ /* 0x008fce000000000b */
.L_x_8:
[----:B------:R-:W-:Y:S05]  /*0c20*/  BRA.U UP1, `(.L_x_4) ;  /* 0x0000000101387547 */ /* 0x000fea000b800000 */
[----:B------:R-:W0:Y:S01]  /*0c30*/  LDCU.128 UR12, c[0x0][0x390] ;  /* 0x00007200ff0c77ac */ /* 0x000e220008000c00 */
[----:B------:R-:W-:Y:S02]  /*0c40*/  VIADD R7, R7, UR4 ;  /* 0x0000000407077c36 */ /* 0x000fe40008000000 */
[----:B------:R-:W-:-:S03]  /*0c50*/  IMAD R2, R5, UR4, R0 ;  /* 0x0000000405027c24 */ /* 0x000fc6000f8e0200 */
[----:B------:R-:W-:Y:S02]  /*0c60*/  IADD3 R7, P2, PT, R6, R7, RZ ;  /* 0x0000000706077210 */ /* 0x000fe40007f5e0ff */
[----:B------:R-:W-:-:S03]  /*0c70*/  IADD3 R9, P0, PT, R2, UR5, RZ ;  /* 0x0000000502097c10 */ /* 0x000fc6000ff1e0ff */
[----:B------:R-:W-:Y:S01]  /*0c80*/  IMAD.X R8, RZ, RZ, R8, P2 ;  /* 0x000000ffff087224 */ /* 0x000fe200010e0608 */
[----:B------:R-:W-:Y:S02]  /*0c90*/  LEA.HI.X.SX32 R2, R2, UR9, 0x1, P0 ;  /* 0x0000000902027c11 */ /* 0x000fe400080f0eff */
[----:B0-----:R-:W-:Y:S02]  /*0ca0*/  LEA R12, P3, R7, UR14, 0x2 ;  /* 0x0000000e070c7c11 */ /* 0x001fe4000f8610ff */
[----:B------:R-:W-:Y:S02]  /*0cb0*/  LEA R6, P1, R9, UR12, 0x2 ;  /* 0x0000000c09067c11 */ /* 0x000fe4000f8210ff */
[----:B------:R-:W-:Y:S02]  /*0cc0*/  LEA.HI.X R13, R7, UR15, R8, 0x2, P3 ;  /* 0x0000000f070d7c11 */ /* 0x000fe400098f1408 */
[----:B------:R-:W-:-:S03]  /*0cd0*/  LEA.HI.X R7, R9, UR13, R2, 0x2, P1 ;  /* 0x0000000d09077c11 */ /* 0x000fc600088f1402 */
[----:B------:R-:W2:Y:S04]  /*0ce0*/  LDG.E R12, desc[UR10][R12.64] ;  /* 0x0000000a0c0c7981 */ /* 0x000ea8000c1e1900 */
[----:B------:R-:W2:Y:S02]  /*0cf0*/  LDG.E R6, desc[UR10][R6.64] ;  /* 0x0000000a06067981 */ /* 0x000ea4000c1e1900 */
[----:B--2---:R-:W-:-:S07]  /*0d00*/  FFMA R11, R6, R12, R11 ;  /* 0x0000000c060b7223 */ /* 0x004fce000000000b */
.L_x_4:
[----:B------:R-:W0:Y:S01]  /*0d10*/  LDCU.64 UR4, c[0x0][0x3a8] ;  /* 0x00007500ff0477ac */ /* 0x000e220008000a00 */
[----:B------:R-:W-:-:S05]  /*0d20*/  IMAD R3, R3, R5, R0 ;  /* 0x0000000503037224 */ /* 0x000fca00078e0200 */
[----:B------:R-:W-:Y:S02]  /*0d30*/  SHF.R.S32.HI R5, RZ, 0x1f, R3 ;  /* 0x0000001fff057819 */ /* 0x000fe40000011403 */
[----:B------:R-:W-:-:S04]  /*0d40*/  IADD3 R3, P0, PT, R4, R3, RZ ;  /* 0x0000000304037210 */ /* 0x000fc80007f1e0ff */
[----:B------:R-:W-:Y:S02]  /*0d50*/  LEA.HI.X.SX32 R4, R4, R5, 0x1, P0 ;  /* 0x0000000504047211 */ /* 0x000fe400000f0eff */
[C---:B0-----:R-:W-:Y:S01]  /*0d60*/  LEA R2, P0, R3.reuse, UR4, 0x2 ;  /* 0x0000000403027c11 */ /* 0x041fe2000f8010ff */
[----:B------:R-:W0:Y:S03]  /*0d70*/  LDCU UR4, c[0x0][0x3a0] ;  /* 0x00007400ff0477ac */ /* 0x000e260008000800 */
[----:B------:R-:W-:Y:S01]  /*0d80*/  LEA.HI.X R3, R3, UR5, R4, 0x2, P0 ;  /* 0x0000000503037c11 */ /* 0x000fe200080f1404 */
[----:B------:R-:W1:Y:S04]  /*0d90*/  LDCU UR5, c[0x0][0x38c] ;  /* 0x00007180ff0577ac */ /* 0x000e680008000800 */
[----:B------:R-:W0:Y:S02]  /*0da0*/  LDG.E R0, desc[UR10][R2.64] ;  /* 0x0000000a02007981 */ /* 0x000e24000c1e1900 */
[----:B0-----:R-:W-:-:S04]  /*0db0*/  FMUL R0, R0, UR4 ;  /* 0x0000000400007c20 */ /* 0x001fc80008400000 */
[----:B-1----:R-:W-:-:S05]  /*0dc0*/  FFMA R11, R11, UR5, R0 ;  /* 0x000000050b0b7c23 */ /* 0x002fca0008000000 */
[----:B------:R-:W-:Y:S01]  /*0dd0*/  STG.E desc[UR10][R2.64], R11 ;  /* 0x0000000b02007986 */ /* 0x000fe2000c10190a */
[----:B------:R-:W-:Y:S05]  /*0de0*/  EXIT ;  /* 0x000000000000794d */ /* 0x000fea0003800000 */
.L_x_9:
        /* <DEDUP_REMOVED lines=9> */
.L_x_12:


//--------------------- .nv.shared._Z11mysgemm_v10iiifPfS_fS_ --------------------------
	.section	.nv.shared._Z11mysgemm_v10iiifPfS_fS_,"aw",@nobits
	.sectionflags	@""
	.align	4
.nv.shared._Z11mysgemm_v10iiifPfS_fS_:
	.zero		9216


//--------------------- .nv.shared.reserved.0     --------------------------
	.section	.nv.shared.reserved.0,"aw",@nobits
	.weak		__nv_reservedSMEM_offset_0_alias
	.size		__nv_reservedSMEM_offset_0_alias, 0, 64
	.other		__nv_reservedSMEM_offset_0_alias,@"STO_CUDA_RESERVED_SHARED STV_DEFAULT"
__nv_reservedSMEM_offset_0_alias:
	.zero		0
	.zero		64


//--------------------- .nv.shared._Z10mysgemm_v7iiifPfS_fS_ --------------------------
	.section	.nv.shared._Z10mysgemm_v7iiifPfS_fS_,"aw",@nobits
	.sectionflags	@""
	.align	4
.nv.shared._Z10mysgemm_v7iiifPfS_fS_:
	.zero		9216


//--------------------- .nv.constant0._Z11mysgemm_v10iiifPfS_fS_ --------------------------
	.section	.nv.constant0._Z11mysgemm_v10iiifPfS_fS_,"a",@progbits
	.sectionflags	@""
	.align	4
.nv.constant0._Z11mysgemm_v10iiifPfS_fS_:
	.zero		944


//--------------------- .nv.constant0._Z10mysgemm_v7iiifPfS_fS_ --------------------------
	.section	.nv.constant0._Z10mysgemm_v7iiifPfS_fS_,"a",@progbits
	.sectionflags	@""
	.align	4
.nv.constant0._Z10mysgemm_v7iiifPfS_fS_:
	.zero		944


//--------------------- .nv.constant0._Z12naive_matmuliiifPKfS0_fPf --------------------------
	.section	.nv.constant0._Z12naive_matmuliiifPKfS0_fPf,"a",@progbits
	.sectionflags	@""
	.align	4
.nv.constant0._Z12naive_matmuliiifPKfS0_fPf:
	.zero		944


//--------------------- SYMBOLS --------------------------

	.type		.nv.reservedSmem.offset0,@object
	.size		.nv.reservedSmem.offset0,0x4
	.type		.nv.reservedSmem.cap,@object
	.size		.nv.reservedSmem.cap,0x4
